	.target	sm_90

	.elftype	@"ET_EXEC"


//--------------------- .note.nv.tkinfo           --------------------------
	.section	.note.nv.tkinfo,"",@"SHT_NOTE"
	.sectionflags	@"SHF_NOTE_NV_TKINFO"
	.tkinfo
        /*0018*/ 	.word	0x00000002
        /*0030*/ 	.string	""
        /*0030*/ 	.string	"ptxas"
        /*0030*/ 	.string	"Cuda compilation tools, release 13.0, V13.0.88"
        /*0030*/ 	.string	"Build cuda_13.0.r13.0/compiler.36424714_0"
        /*0030*/ 	.string	"-arch sm_90 -m 64 "



//--------------------- .note.nv.cuinfo           --------------------------
	.section	.note.nv.cuinfo,"",@"SHT_NOTE"
	.sectionflags	@"SHF_NOTE_NV_CUINFO"
        /*0018*/ 	.short	0x0002
        /*001a*/ 	.short	0x005a
        /*001c*/ 	.short	0x0082
	.zero		2


//--------------------- .nv.info                  --------------------------
	.section	.nv.info,"",@"SHT_CUDA_INFO"
	.align	4


	//----- nvinfo : EIATTR_REGCOUNT
	.align		4
        /*0000*/ 	.byte	0x04, 0x2f
        /*0002*/ 	.short	(.L_38 - .L_37)
	.align		4
.L_37:
        /*0004*/ 	.word	index@(_ZN44_GLOBAL__N__b9816450_11_Randperm_cu_4012db6537randperm_handle_duplicate_keys_kernelIiN2at6native44_GLOBAL__N__b9816450_11_Randperm_cu_4012db6510OpaqueTypeILi1EEEEEvPT_PT0_S6_iNS1_15PhiloxCudaStateE)
        /*0008*/ 	.word	0x00000019


	//----- nvinfo : EIATTR_FRAME_SIZE
	.align		4
.L_38:
        /*000c*/ 	.byte	0x04, 0x11
        /*000e*/ 	.short	(.L_40 - .L_39)
	.align		4
.L_39:
        /*0010*/ 	.word	index@(_ZN44_GLOBAL__N__b9816450_11_Randperm_cu_4012db6537randperm_handle_duplicate_keys_kernelIiN2at6native44_GLOBAL__N__b9816450_11_Randperm_cu_4012db6510OpaqueTypeILi1EEEEEvPT_PT0_S6_iNS1_15PhiloxCudaStateE)
        /*0014*/ 	.word	0x00000000


	//----- nvinfo : EIATTR_REGCOUNT
	.align		4
.L_40:
        /*0018*/ 	.byte	0x04, 0x2f
        /*001a*/ 	.short	(.L_42 - .L_41)
	.align		4
.L_41:
        /*001c*/ 	.word	index@(_ZN44_GLOBAL__N__b9816450_11_Randperm_cu_4012db6537randperm_handle_duplicate_keys_kernelIiN2at6native44_GLOBAL__N__b9816450_11_Randperm_cu_4012db6510OpaqueTypeILi4EEEEEvPT_PT0_S6_iNS1_15PhiloxCudaStateE)
        /*0020*/ 	.word	0x00000019


	//----- nvinfo : EIATTR_FRAME_SIZE
	.align		4
.L_42:
        /*0024*/ 	.byte	0x04, 0x11
        /*0026*/ 	.short	(.L_44 - .L_43)
	.align		4
.L_43:
        /*0028*/ 	.word	index@(_ZN44_GLOBAL__N__b9816450_11_Randperm_cu_4012db6537randperm_handle_duplicate_keys_kernelIiN2at6native44_GLOBAL__N__b9816450_11_Randperm_cu_4012db6510OpaqueTypeILi4EEEEEvPT_PT0_S6_iNS1_15PhiloxCudaStateE)
        /*002c*/ 	.word	0x00000000


	//----- nvinfo : EIATTR_REGCOUNT
	.align		4
.L_44:
        /*0030*/ 	.byte	0x04, 0x2f
        /*0032*/ 	.short	(.L_46 - .L_45)
	.align		4
.L_45:
        /*0034*/ 	.word	index@(_ZN44_GLOBAL__N__b9816450_11_Randperm_cu_4012db6537randperm_handle_duplicate_keys_kernelIiN2at6native44_GLOBAL__N__b9816450_11_Randperm_cu_4012db6510OpaqueTypeILi8EEEEEvPT_PT0_S6_iNS1_15PhiloxCudaStateE)
        /*0038*/ 	.word	0x0000001b


	//----- nvinfo : EIATTR_FRAME_SIZE
	.align		4
.L_46:
        /*003c*/ 	.byte	0x04, 0x11
        /*003e*/ 	.short	(.L_48 - .L_47)
	.align		4
.L_47:
        /*0040*/ 	.word	index@(_ZN44_GLOBAL__N__b9816450_11_Randperm_cu_4012db6537randperm_handle_duplicate_keys_kernelIiN2at6native44_GLOBAL__N__b9816450_11_Randperm_cu_4012db6510OpaqueTypeILi8EEEEEvPT_PT0_S6_iNS1_15PhiloxCudaStateE)
        /*0044*/ 	.word	0x00000000


	//----- nvinfo : EIATTR_REGCOUNT
	.align		4
.L_48:
        /*0048*/ 	.byte	0x04, 0x2f
        /*004a*/ 	.short	(.L_50 - .L_49)
	.align		4
.L_49:
        /*004c*/ 	.word	index@(_ZN44_GLOBAL__N__b9816450_11_Randperm_cu_4012db6537randperm_handle_duplicate_keys_kernelIiN2at6native44_GLOBAL__N__b9816450_11_Randperm_cu_4012db6510OpaqueTypeILi2EEEEEvPT_PT0_S6_iNS1_15PhiloxCudaStateE)
        /*0050*/ 	.word	0x00000019


	//----- nvinfo : EIATTR_FRAME_SIZE
	.align		4
.L_50:
        /*0054*/ 	.byte	0x04, 0x11
        /*0056*/ 	.short	(.L_52 - .L_51)
	.align		4
.L_51:
        /*0058*/ 	.word	index@(_ZN44_GLOBAL__N__b9816450_11_Randperm_cu_4012db6537randperm_handle_duplicate_keys_kernelIiN2at6native44_GLOBAL__N__b9816450_11_Randperm_cu_4012db6510OpaqueTypeILi2EEEEEvPT_PT0_S6_iNS1_15PhiloxCudaStateE)
        /*005c*/ 	.word	0x00000000


	//----- nvinfo : EIATTR_REGCOUNT
	.align		4
.L_52:
        /*0060*/ 	.byte	0x04, 0x2f
        /*0062*/ 	.short	(.L_54 - .L_53)
	.align		4
.L_53:
        /*0064*/ 	.word	index@(_ZN44_GLOBAL__N__b9816450_11_Randperm_cu_4012db6537randperm_handle_duplicate_keys_kernelIlN2at6native44_GLOBAL__N__b9816450_11_Randperm_cu_4012db6510OpaqueTypeILi1EEEEEvPT_PT0_S6_iNS1_15PhiloxCudaStateE)
        /*0068*/ 	.word	0x00000019


	//----- nvinfo : EIATTR_FRAME_SIZE
	.align		4
.L_54:
        /*006c*/ 	.byte	0x04, 0x11
        /*006e*/ 	.short	(.L_56 - .L_55)
	.align		4
.L_55:
        /*0070*/ 	.word	index@(_ZN44_GLOBAL__N__b9816450_11_Randperm_cu_4012db6537randperm_handle_duplicate_keys_kernelIlN2at6native44_GLOBAL__N__b9816450_11_Randperm_cu_4012db6510OpaqueTypeILi1EEEEEvPT_PT0_S6_iNS1_15PhiloxCudaStateE)
        /*0074*/ 	.word	0x00000000


	//----- nvinfo : EIATTR_REGCOUNT
	.align		4
.L_56:
        /*0078*/ 	.byte	0x04, 0x2f
        /*007a*/ 	.short	(.L_58 - .L_57)
	.align		4
.L_57:
        /*007c*/ 	.word	index@(_ZN44_GLOBAL__N__b9816450_11_Randperm_cu_4012db6537randperm_handle_duplicate_keys_kernelIlN2at6native44_GLOBAL__N__b9816450_11_Randperm_cu_4012db6510OpaqueTypeILi4EEEEEvPT_PT0_S6_iNS1_15PhiloxCudaStateE)
        /*0080*/ 	.word	0x00000019


	//----- nvinfo : EIATTR_FRAME_SIZE
	.align		4
.L_58:
        /*0084*/ 	.byte	0x04, 0x11
        /*0086*/ 	.short	(.L_60 - .L_59)
	.align		4
.L_59:
        /*0088*/ 	.word	index@(_ZN44_GLOBAL__N__b9816450_11_Randperm_cu_4012db6537randperm_handle_duplicate_keys_kernelIlN2at6native44_GLOBAL__N__b9816450_11_Randperm_cu_4012db6510OpaqueTypeILi4EEEEEvPT_PT0_S6_iNS1_15PhiloxCudaStateE)
        /*008c*/ 	.word	0x00000000


	//----- nvinfo : EIATTR_REGCOUNT
	.align		4
.L_60:
        /*0090*/ 	.byte	0x04, 0x2f
        /*0092*/ 	.short	(.L_62 - .L_61)
	.align		4
.L_61:
        /*0094*/ 	.word	index@(_ZN44_GLOBAL__N__b9816450_11_Randperm_cu_4012db6537randperm_handle_duplicate_keys_kernelIlN2at6native44_GLOBAL__N__b9816450_11_Randperm_cu_4012db6510OpaqueTypeILi8EEEEEvPT_PT0_S6_iNS1_15PhiloxCudaStateE)
        /*0098*/ 	.word	0x0000001b


	//----- nvinfo : EIATTR_FRAME_SIZE
	.align		4
.L_62:
        /*009c*/ 	.byte	0x04, 0x11
        /*009e*/ 	.short	(.L_64 - .L_63)
	.align		4
.L_63:
        /*00a0*/ 	.word	index@(_ZN44_GLOBAL__N__b9816450_11_Randperm_cu_4012db6537randperm_handle_duplicate_keys_kernelIlN2at6native44_GLOBAL__N__b9816450_11_Randperm_cu_4012db6510OpaqueTypeILi8EEEEEvPT_PT0_S6_iNS1_15PhiloxCudaStateE)
        /*00a4*/ 	.word	0x00000000


	//----- nvinfo : EIATTR_REGCOUNT
	.align		4
.L_64:
        /*00a8*/ 	.byte	0x04, 0x2f
        /*00aa*/ 	.short	(.L_66 - .L_65)
	.align		4
.L_65:
        /*00ac*/ 	.word	index@(_ZN44_GLOBAL__N__b9816450_11_Randperm_cu_4012db6537randperm_handle_duplicate_keys_kernelIlN2at6native44_GLOBAL__N__b9816450_11_Randperm_cu_4012db6510OpaqueTypeILi2EEEEEvPT_PT0_S6_iNS1_15PhiloxCudaStateE)
        /*00b0*/ 	.word	0x00000019


	//----- nvinfo : EIATTR_FRAME_SIZE
	.align		4
.L_66:
        /*00b4*/ 	.byte	0x04, 0x11
        /*00b6*/ 	.short	(.L_68 - .L_67)
	.align		4
.L_67:
        /*00b8*/ 	.word	index@(_ZN44_GLOBAL__N__b9816450_11_Randperm_cu_4012db6537randperm_handle_duplicate_keys_kernelIlN2at6native44_GLOBAL__N__b9816450_11_Randperm_cu_4012db6510OpaqueTypeILi2EEEEEvPT_PT0_S6_iNS1_15PhiloxCudaStateE)
        /*00bc*/ 	.word	0x00000000


	//----- nvinfo : EIATTR_MIN_STACK_SIZE
	.align		4
.L_68:
        /*00c0*/ 	.byte	0x04, 0x12
        /*00c2*/ 	.short	(.L_70 - .L_69)
	.align		4
.L_69:
        /*00c4*/ 	.word	index@(_ZN44_GLOBAL__N__b9816450_11_Randperm_cu_4012db6537randperm_handle_duplicate_keys_kernelIlN2at6native44_GLOBAL__N__b9816450_11_Randperm_cu_4012db6510OpaqueTypeILi2EEEEEvPT_PT0_S6_iNS1_15PhiloxCudaStateE)
        /*00c8*/ 	.word	0x00000000


	//----- nvinfo : EIATTR_MIN_STACK_SIZE
	.align		4
.L_70:
        /*00cc*/ 	.byte	0x04, 0x12
        /*00ce*/ 	.short	(.L_72 - .L_71)
	.align		4
.L_71:
        /*00d0*/ 	.word	index@(_ZN44_GLOBAL__N__b9816450_11_Randperm_cu_4012db6537randperm_handle_duplicate_keys_kernelIlN2at6native44_GLOBAL__N__b9816450_11_Randperm_cu_4012db6510OpaqueTypeILi8EEEEEvPT_PT0_S6_iNS1_15PhiloxCudaStateE)
        /*00d4*/ 	.word	0x00000000


	//----- nvinfo : EIATTR_MIN_STACK_SIZE
	.align		4
.L_72:
        /*00d8*/ 	.byte	0x04, 0x12
        /*00da*/ 	.short	(.L_74 - .L_73)
	.align		4
.L_73:
        /*00dc*/ 	.word	index@(_ZN44_GLOBAL__N__b9816450_11_Randperm_cu_4012db6537randperm_handle_duplicate_keys_kernelIlN2at6native44_GLOBAL__N__b9816450_11_Randperm_cu_4012db6510OpaqueTypeILi4EEEEEvPT_PT0_S6_iNS1_15PhiloxCudaStateE)
        /*00e0*/ 	.word	0x00000000


	//----- nvinfo : EIATTR_MIN_STACK_SIZE
	.align		4
.L_74:
        /*00e4*/ 	.byte	0x04, 0x12
        /*00e6*/ 	.short	(.L_76 - .L_75)
	.align		4
.L_75:
        /*00e8*/ 	.word	index@(_ZN44_GLOBAL__N__b9816450_11_Randperm_cu_4012db6537randperm_handle_duplicate_keys_kernelIlN2at6native44_GLOBAL__N__b9816450_11_Randperm_cu_4012db6510OpaqueTypeILi1EEEEEvPT_PT0_S6_iNS1_15PhiloxCudaStateE)
        /*00ec*/ 	.word	0x00000000


	//----- nvinfo : EIATTR_MIN_STACK_SIZE
	.align		4
.L_76:
        /*00f0*/ 	.byte	0x04, 0x12
        /*00f2*/ 	.short	(.L_78 - .L_77)
	.align		4
.L_77:
        /*00f4*/ 	.word	index@(_ZN44_GLOBAL__N__b9816450_11_Randperm_cu_4012db6537randperm_handle_duplicate_keys_kernelIiN2at6native44_GLOBAL__N__b9816450_11_Randperm_cu_4012db6510OpaqueTypeILi2EEEEEvPT_PT0_S6_iNS1_15PhiloxCudaStateE)
        /*00f8*/ 	.word	0x00000000


	//----- nvinfo : EIATTR_MIN_STACK_SIZE
	.align		4
.L_78:
        /*00fc*/ 	.byte	0x04, 0x12
        /*00fe*/ 	.short	(.L_80 - .L_79)
	.align		4
.L_79:
        /*0100*/ 	.word	index@(_ZN44_GLOBAL__N__b9816450_11_Randperm_cu_4012db6537randperm_handle_duplicate_keys_kernelIiN2at6native44_GLOBAL__N__b9816450_11_Randperm_cu_4012db6510OpaqueTypeILi8EEEEEvPT_PT0_S6_iNS1_15PhiloxCudaStateE)
        /*0104*/ 	.word	0x00000000


	//----- nvinfo : EIATTR_MIN_STACK_SIZE
	.align		4
.L_80:
        /*0108*/ 	.byte	0x04, 0x12
        /*010a*/ 	.short	(.L_82 - .L_81)
	.align		4
.L_81:
        /*010c*/ 	.word	index@(_ZN44_GLOBAL__N__b9816450_11_Randperm_cu_4012db6537randperm_handle_duplicate_keys_kernelIiN2at6native44_GLOBAL__N__b9816450_11_Randperm_cu_4012db6510OpaqueTypeILi4EEEEEvPT_PT0_S6_iNS1_15PhiloxCudaStateE)
        /*0110*/ 	.word	0x00000000


	//----- nvinfo : EIATTR_MIN_STACK_SIZE
	.align		4
.L_82:
        /*0114*/ 	.byte	0x04, 0x12
        /*0116*/ 	.short	(.L_84 - .L_83)
	.align		4
.L_83:
        /*0118*/ 	.word	index@(_ZN44_GLOBAL__N__b9816450_11_Randperm_cu_4012db6537randperm_handle_duplicate_keys_kernelIiN2at6native44_GLOBAL__N__b9816450_11_Randperm_cu_4012db6510OpaqueTypeILi1EEEEEvPT_PT0_S6_iNS1_15PhiloxCudaStateE)
        /*011c*/ 	.word	0x00000000
.L_84:


//--------------------- .nv.compat                --------------------------
	.section	.nv.compat,"",@"SHT_CUDA_COMPAT_INFO"
	.align	4
        /*0000*/ 	.byte	0x02, 0x09, 0x00, 0x00, 0x02, 0x02, 0x01, 0x00, 0x02, 0x05, 0x05, 0x00, 0x03, 0x07, 0x01, 0x01
        /*0010*/ 	.byte	0x02, 0x03, 0x00, 0x00, 0x02, 0x06, 0x01, 0x00, 0x04, 0x0b, 0x08, 0x00, 0x00, 0x00, 0x00, 0x00
        /*0020*/ 	.byte	0x00, 0x00, 0x00, 0x00


//--------------------- .nv.info._ZN44_GLOBAL__N__b9816450_11_Randperm_cu_4012db6537randperm_handle_duplicate_keys_kernelIlN2at6native44_GLOBAL__N__b9816450_11_Randperm_cu_4012db6510OpaqueTypeILi2EEEEEvPT_PT0_S6_iNS1_15PhiloxCudaStateE --------------------------
	.section	.nv.info._ZN44_GLOBAL__N__b9816450_11_Randperm_cu_4012db6537randperm_handle_duplicate_keys_kernelIlN2at6native44_GLOBAL__N__b9816450_11_Randperm_cu_4012db6510OpaqueTypeILi2EEEEEvPT_PT0_S6_iNS1_15PhiloxCudaStateE,"",@"SHT_CUDA_INFO"
	.sectionflags	@""
	.align	4


	//----- nvinfo : EIATTR_CUDA_API_VERSION
	.align		4
        /*0000*/ 	.byte	0x04, 0x37
        /*0002*/ 	.short	(.L_86 - .L_85)
.L_85:
        /*0004*/ 	.word	0x00000082


	//----- nvinfo : EIATTR_KPARAM_INFO
	.align		4
.L_86:
        /*0008*/ 	.byte	0x04, 0x17
        /*000a*/ 	.short	(.L_88 - .L_87)
.L_87:
        /*000c*/ 	.word	0x00000000
        /*0010*/ 	.short	0x0004
        /*0012*/ 	.short	0x0020
        /*0014*/ 	.byte	0x00, 0xf0, 0x61, 0x00


	//----- nvinfo : EIATTR_KPARAM_INFO
	.align		4
.L_88:
        /*0018*/ 	.byte	0x04, 0x17
        /*001a*/ 	.short	(.L_90 - .L_89)
.L_89:
        /*001c*/ 	.word	0x00000000
        /*0020*/ 	.short	0x0003
        /*0022*/ 	.short	0x0018
        /*0024*/ 	.byte	0x00, 0xf0, 0x11, 0x00


	//----- nvinfo : EIATTR_KPARAM_INFO
	.align		4
.L_90:
        /*0028*/ 	.byte	0x04, 0x17
        /*002a*/ 	.short	(.L_92 - .L_91)
.L_91:
        /*002c*/ 	.word	0x00000000
        /*0030*/ 	.short	0x0002
        /*0032*/ 	.short	0x0010
        /*0034*/ 	.byte	0x00, 0xf0, 0x21, 0x00


	//----- nvinfo : EIATTR_KPARAM_INFO
	.align		4
.L_92:
        /*0038*/ 	.byte	0x04, 0x17
        /*003a*/ 	.short	(.L_94 - .L_93)
.L_93:
        /*003c*/ 	.word	0x00000000
        /*0040*/ 	.short	0x0001
        /*0042*/ 	.short	0x0008
        /*0044*/ 	.byte	0x00, 0xf0, 0x21, 0x00


	//----- nvinfo : EIATTR_KPARAM_INFO
	.align		4
.L_94:
        /*0048*/ 	.byte	0x04, 0x17
        /*004a*/ 	.short	(.L_96 - .L_95)
.L_95:
        /*004c*/ 	.word	0x00000000
        /*0050*/ 	.short	0x0000
        /*0052*/ 	.short	0x0000
        /*0054*/ 	.byte	0x00, 0xf0, 0x21, 0x00


	//----- nvinfo : EIATTR_SPARSE_MMA_MASK
	.align		4
.L_96:
        /*0058*/ 	.byte	0x03, 0x50
        /*005a*/ 	.short	0x0000


	//----- nvinfo : EIATTR_MAXREG_COUNT
	.align		4
        /*005c*/ 	.byte	0x03, 0x1b
        /*005e*/ 	.short	0x00ff


	//----- nvinfo : EIATTR_MERCURY_ISA_VERSION
	.align		4
        /*0060*/ 	.byte	0x03, 0x5f
        /*0062*/ 	.short	0x0101


	//----- nvinfo : EIATTR_EXIT_INSTR_OFFSETS
	.align		4
        /*0064*/ 	.byte	0x04, 0x1c
        /*0066*/ 	.short	(.L_98 - .L_97)


	//   ....[0]....
.L_97:
        /*0068*/ 	.word	0x000000c0


	//   ....[1]....
        /*006c*/ 	.word	0x00000160


	//   ....[2]....
        /*0070*/ 	.word	0x000001e0


	//   ....[3]....
        /*0074*/ 	.word	0x000004c0


	//   ....[4]....
        /*0078*/ 	.word	0x00001110


	//----- nvinfo : EIATTR_CRS_STACK_SIZE
	.align		4
.L_98:
        /*007c*/ 	.byte	0x04, 0x1e
        /*007e*/ 	.short	(.L_100 - .L_99)
.L_99:
        /*0080*/ 	.word	0x00000000


	//----- nvinfo : EIATTR_CBANK_PARAM_SIZE
	.align		4
.L_100:
        /*0084*/ 	.byte	0x03, 0x19
        /*0086*/ 	.short	0x0038


	//----- nvinfo : EIATTR_PARAM_CBANK
	.align		4
        /*0088*/ 	.byte	0x04, 0x0a
        /*008a*/ 	.short	(.L_102 - .L_101)
	.align		4
.L_101:
        /*008c*/ 	.word	index@(.nv.constant0._ZN44_GLOBAL__N__b9816450_11_Randperm_cu_4012db6537randperm_handle_duplicate_keys_kernelIlN2at6native44_GLOBAL__N__b9816450_11_Randperm_cu_4012db6510OpaqueTypeILi2EEEEEvPT_PT0_S6_iNS1_15PhiloxCudaStateE)
        /*0090*/ 	.short	0x0210
        /*0092*/ 	.short	0x0038


	//----- nvinfo : EIATTR_SW_WAR
	.align		4
.L_102:
        /*0094*/ 	.byte	0x04, 0x36
        /*0096*/ 	.short	(.L_104 - .L_103)
.L_103:
        /*0098*/ 	.word	0x00000008
.L_104:


//--------------------- .nv.info._ZN44_GLOBAL__N__b9816450_11_Randperm_cu_4012db6537randperm_handle_duplicate_keys_kernelIlN2at6native44_GLOBAL__N__b9816450_11_Randperm_cu_4012db6510OpaqueTypeILi8EEEEEvPT_PT0_S6_iNS1_15PhiloxCudaStateE --------------------------
	.section	.nv.info._ZN44_GLOBAL__N__b9816450_11_Randperm_cu_4012db6537randperm_handle_duplicate_keys_kernelIlN2at6native44_GLOBAL__N__b9816450_11_Randperm_cu_4012db6510OpaqueTypeILi8EEEEEvPT_PT0_S6_iNS1_15PhiloxCudaStateE,"",@"SHT_CUDA_INFO"
	.sectionflags	@""
	.align	4


	//----- nvinfo : EIATTR_CUDA_API_VERSION
	.align		4
        /*0000*/ 	.byte	0x04, 0x37
        /*0002*/ 	.short	(.L_106 - .L_105)
.L_105:
        /*0004*/ 	.word	0x00000082


	//----- nvinfo : EIATTR_KPARAM_INFO
	.align		4
.L_106:
        /*0008*/ 	.byte	0x04, 0x17
        /*000a*/ 	.short	(.L_108 - .L_107)
.L_107:
        /*000c*/ 	.word	0x00000000
        /*0010*/ 	.short	0x0004
        /*0012*/ 	.short	0x0020
        /*0014*/ 	.byte	0x00, 0xf0, 0x61, 0x00


	//----- nvinfo : EIATTR_KPARAM_INFO
	.align		4
.L_108:
        /*0018*/ 	.byte	0x04, 0x17
        /*001a*/ 	.short	(.L_110 - .L_109)
.L_109:
        /*001c*/ 	.word	0x00000000
        /*0020*/ 	.short	0x0003
        /*0022*/ 	.short	0x0018
        /*0024*/ 	.byte	0x00, 0xf0, 0x11, 0x00


	//----- nvinfo : EIATTR_KPARAM_INFO
	.align		4
.L_110:
        /*0028*/ 	.byte	0x04, 0x17
        /*002a*/ 	.short	(.L_112 - .L_111)
.L_111:
        /*002c*/ 	.word	0x00000000
        /*0030*/ 	.short	0x0002
        /*0032*/ 	.short	0x0010
        /*0034*/ 	.byte	0x00, 0xf0, 0x21, 0x00


	//----- nvinfo : EIATTR_KPARAM_INFO
	.align		4
.L_112:
        /*0038*/ 	.byte	0x04, 0x17
        /*003a*/ 	.short	(.L_114 - .L_113)
.L_113:
        /*003c*/ 	.word	0x00000000
        /*0040*/ 	.short	0x0001
        /*0042*/ 	.short	0x0008
        /*0044*/ 	.byte	0x00, 0xf0, 0x21, 0x00


	//----- nvinfo : EIATTR_KPARAM_INFO
	.align		4
.L_114:
        /*0048*/ 	.byte	0x04, 0x17
        /*004a*/ 	.short	(.L_116 - .L_115)
.L_115:
        /*004c*/ 	.word	0x00000000
        /*0050*/ 	.short	0x0000
        /*0052*/ 	.short	0x0000
        /*0054*/ 	.byte	0x00, 0xf0, 0x21, 0x00


	//----- nvinfo : EIATTR_SPARSE_MMA_MASK
	.align		4
.L_116:
        /*0058*/ 	.byte	0x03, 0x50
        /*005a*/ 	.short	0x0000


	//----- nvinfo : EIATTR_MAXREG_COUNT
	.align		4
        /*005c*/ 	.byte	0x03, 0x1b
        /*005e*/ 	.short	0x00ff


	//----- nvinfo : EIATTR_MERCURY_ISA_VERSION
	.align		4
        /*0060*/ 	.byte	0x03, 0x5f
        /*0062*/ 	.short	0x0101


	//----- nvinfo : EIATTR_EXIT_INSTR_OFFSETS
	.align		4
        /*0064*/ 	.byte	0x04, 0x1c
        /*0066*/ 	.short	(.L_118 - .L_117)


	//   ....[0]....
.L_117:
        /*0068*/ 	.word	0x000000c0


	//   ....[1]....
        /*006c*/ 	.word	0x00000160


	//   ....[2]....
        /*0070*/ 	.word	0x000001e0


	//   ....[3]....
        /*0074*/ 	.word	0x000004c0


	//   ....[4]....
        /*0078*/ 	.word	0x00001130


	//----- nvinfo : EIATTR_CRS_STACK_SIZE
	.align		4
.L_118:
        /*007c*/ 	.byte	0x04, 0x1e
        /*007e*/ 	.short	(.L_120 - .L_119)
.L_119:
        /*0080*/ 	.word	0x00000000


	//----- nvinfo : EIATTR_CBANK_PARAM_SIZE
	.align		4
.L_120:
        /*0084*/ 	.byte	0x03, 0x19
        /*0086*/ 	.short	0x0038


	//----- nvinfo : EIATTR_PARAM_CBANK
	.align		4
        /*0088*/ 	.byte	0x04, 0x0a
        /*008a*/ 	.short	(.L_122 - .L_121)
	.align		4
.L_121:
        /*008c*/ 	.word	index@(.nv.constant0._ZN44_GLOBAL__N__b9816450_11_Randperm_cu_4012db6537randperm_handle_duplicate_keys_kernelIlN2at6native44_GLOBAL__N__b9816450_11_Randperm_cu_4012db6510OpaqueTypeILi8EEEEEvPT_PT0_S6_iNS1_15PhiloxCudaStateE)
        /*0090*/ 	.short	0x0210
        /*0092*/ 	.short	0x0038


	//----- nvinfo : EIATTR_SW_WAR
	.align		4
.L_122:
        /*0094*/ 	.byte	0x04, 0x36
        /*0096*/ 	.short	(.L_124 - .L_123)
.L_123:
        /*0098*/ 	.word	0x00000008
.L_124:


//--------------------- .nv.info._ZN44_GLOBAL__N__b9816450_11_Randperm_cu_4012db6537randperm_handle_duplicate_keys_kernelIlN2at6native44_GLOBAL__N__b9816450_11_Randperm_cu_4012db6510OpaqueTypeILi4EEEEEvPT_PT0_S6_iNS1_15PhiloxCudaStateE --------------------------
	.section	.nv.info._ZN44_GLOBAL__N__b9816450_11_Randperm_cu_4012db6537randperm_handle_duplicate_keys_kernelIlN2at6native44_GLOBAL__N__b9816450_11_Randperm_cu_4012db6510OpaqueTypeILi4EEEEEvPT_PT0_S6_iNS1_15PhiloxCudaStateE,"",@"SHT_CUDA_INFO"
	.sectionflags	@""
	.align	4


	//----- nvinfo : EIATTR_CUDA_API_VERSION
	.align		4
        /*0000*/ 	.byte	0x04, 0x37
        /*0002*/ 	.short	(.L_126 - .L_125)
.L_125:
        /*0004*/ 	.word	0x00000082


	//----- nvinfo : EIATTR_KPARAM_INFO
	.align		4
.L_126:
        /*0008*/ 	.byte	0x04, 0x17
        /*000a*/ 	.short	(.L_128 - .L_127)
.L_127:
        /*000c*/ 	.word	0x00000000
        /*0010*/ 	.short	0x0004
        /*0012*/ 	.short	0x0020
        /*0014*/ 	.byte	0x00, 0xf0, 0x61, 0x00


	//----- nvinfo : EIATTR_KPARAM_INFO
	.align		4
.L_128:
        /*0018*/ 	.byte	0x04, 0x17
        /*001a*/ 	.short	(.L_130 - .L_129)
.L_129:
        /*001c*/ 	.word	0x00000000
        /*0020*/ 	.short	0x0003
        /*0022*/ 	.short	0x0018
        /*0024*/ 	.byte	0x00, 0xf0, 0x11, 0x00


	//----- nvinfo : EIATTR_KPARAM_INFO
	.align		4
.L_130:
        /*0028*/ 	.byte	0x04, 0x17
        /*002a*/ 	.short	(.L_132 - .L_131)
.L_131:
        /*002c*/ 	.word	0x00000000
        /*0030*/ 	.short	0x0002
        /*0032*/ 	.short	0x0010
        /*0034*/ 	.byte	0x00, 0xf0, 0x21, 0x00


	//----- nvinfo : EIATTR_KPARAM_INFO
	.align		4
.L_132:
        /*0038*/ 	.byte	0x04, 0x17
        /*003a*/ 	.short	(.L_134 - .L_133)
.L_133:
        /*003c*/ 	.word	0x00000000
        /*0040*/ 	.short	0x0001
        /*0042*/ 	.short	0x0008
        /*0044*/ 	.byte	0x00, 0xf0, 0x21, 0x00


	//----- nvinfo : EIATTR_KPARAM_INFO
	.align		4
.L_134:
        /*0048*/ 	.byte	0x04, 0x17
        /*004a*/ 	.short	(.L_136 - .L_135)
.L_135:
        /*004c*/ 	.word	0x00000000
        /*0050*/ 	.short	0x0000
        /*0052*/ 	.short	0x0000
        /*0054*/ 	.byte	0x00, 0xf0, 0x21, 0x00


	//----- nvinfo : EIATTR_SPARSE_MMA_MASK
	.align		4
.L_136:
        /*0058*/ 	.byte	0x03, 0x50
        /*005a*/ 	.short	0x0000


	//----- nvinfo : EIATTR_MAXREG_COUNT
	.align		4
        /*005c*/ 	.byte	0x03, 0x1b
        /*005e*/ 	.short	0x00ff


	//----- nvinfo : EIATTR_MERCURY_ISA_VERSION
	.align		4
        /*0060*/ 	.byte	0x03, 0x5f
        /*0062*/ 	.short	0x0101


	//----- nvinfo : EIATTR_EXIT_INSTR_OFFSETS
	.align		4
        /*0064*/ 	.byte	0x04, 0x1c
        /*0066*/ 	.short	(.L_138 - .L_137)


	//   ....[0]....
.L_137:
        /*0068*/ 	.word	0x000000c0


	//   ....[1]....
        /*006c*/ 	.word	0x00000160


	//   ....[2]....
        /*0070*/ 	.word	0x000001e0


	//   ....[3]....
        /*0074*/ 	.word	0x000004c0


	//   ....[4]....
        /*0078*/ 	.word	0x000010f0


	//----- nvinfo : EIATTR_CRS_STACK_SIZE
	.align		4
.L_138:
        /*007c*/ 	.byte	0x04, 0x1e
        /*007e*/ 	.short	(.L_140 - .L_139)
.L_139:
        /*0080*/ 	.word	0x00000000


	//----- nvinfo : EIATTR_CBANK_PARAM_SIZE
	.align		4
.L_140:
        /*0084*/ 	.byte	0x03, 0x19
        /*0086*/ 	.short	0x0038


	//----- nvinfo : EIATTR_PARAM_CBANK
	.align		4
        /*0088*/ 	.byte	0x04, 0x0a
        /*008a*/ 	.short	(.L_142 - .L_141)
	.align		4
.L_141:
        /*008c*/ 	.word	index@(.nv.constant0._ZN44_GLOBAL__N__b9816450_11_Randperm_cu_4012db6537randperm_handle_duplicate_keys_kernelIlN2at6native44_GLOBAL__N__b9816450_11_Randperm_cu_4012db6510OpaqueTypeILi4EEEEEvPT_PT0_S6_iNS1_15PhiloxCudaStateE)
        /*0090*/ 	.short	0x0210
        /*0092*/ 	.short	0x0038


	//----- nvinfo : EIATTR_SW_WAR
	.align		4
.L_142:
        /*0094*/ 	.byte	0x04, 0x36
        /*0096*/ 	.short	(.L_144 - .L_143)
.L_143:
        /*0098*/ 	.word	0x00000008
.L_144:


//--------------------- .nv.info._ZN44_GLOBAL__N__b9816450_11_Randperm_cu_4012db6537randperm_handle_duplicate_keys_kernelIlN2at6native44_GLOBAL__N__b9816450_11_Randperm_cu_4012db6510OpaqueTypeILi1EEEEEvPT_PT0_S6_iNS1_15PhiloxCudaStateE --------------------------
	.section	.nv.info._ZN44_GLOBAL__N__b9816450_11_Randperm_cu_4012db6537randperm_handle_duplicate_keys_kernelIlN2at6native44_GLOBAL__N__b9816450_11_Randperm_cu_4012db6510OpaqueTypeILi1EEEEEvPT_PT0_S6_iNS1_15PhiloxCudaStateE,"",@"SHT_CUDA_INFO"
	.sectionflags	@""
	.align	4


	//----- nvinfo : EIATTR_CUDA_API_VERSION
	.align		4
        /*0000*/ 	.byte	0x04, 0x37
        /*0002*/ 	.short	(.L_146 - .L_145)
.L_145:
        /*0004*/ 	.word	0x00000082


	//----- nvinfo : EIATTR_KPARAM_INFO
	.align		4
.L_146:
        /*0008*/ 	.byte	0x04, 0x17
        /*000a*/ 	.short	(.L_148 - .L_147)
.L_147:
        /*000c*/ 	.word	0x00000000
        /*0010*/ 	.short	0x0004
        /*0012*/ 	.short	0x0020
        /*0014*/ 	.byte	0x00, 0xf0, 0x61, 0x00


	//----- nvinfo : EIATTR_KPARAM_INFO
	.align		4
.L_148:
        /*0018*/ 	.byte	0x04, 0x17
        /*001a*/ 	.short	(.L_150 - .L_149)
.L_149:
        /*001c*/ 	.word	0x00000000
        /*0020*/ 	.short	0x0003
        /*0022*/ 	.short	0x0018
        /*0024*/ 	.byte	0x00, 0xf0, 0x11, 0x00


	//----- nvinfo : EIATTR_KPARAM_INFO
	.align		4
.L_150:
        /*0028*/ 	.byte	0x04, 0x17
        /*002a*/ 	.short	(.L_152 - .L_151)
.L_151:
        /*002c*/ 	.word	0x00000000
        /*0030*/ 	.short	0x0002
        /*0032*/ 	.short	0x0010
        /*0034*/ 	.byte	0x00, 0xf0, 0x21, 0x00


	//----- nvinfo : EIATTR_KPARAM_INFO
	.align		4
.L_152:
        /*0038*/ 	.byte	0x04, 0x17
        /*003a*/ 	.short	(.L_154 - .L_153)
.L_153:
        /*003c*/ 	.word	0x00000000
        /*0040*/ 	.short	0x0001
        /*0042*/ 	.short	0x0008
        /*0044*/ 	.byte	0x00, 0xf0, 0x21, 0x00


	//----- nvinfo : EIATTR_KPARAM_INFO
	.align		4
.L_154:
        /*0048*/ 	.byte	0x04, 0x17
        /*004a*/ 	.short	(.L_156 - .L_155)
.L_155:
        /*004c*/ 	.word	0x00000000
        /*0050*/ 	.short	0x0000
        /*0052*/ 	.short	0x0000
        /*0054*/ 	.byte	0x00, 0xf0, 0x21, 0x00


	//----- nvinfo : EIATTR_SPARSE_MMA_MASK
	.align		4
.L_156:
        /*0058*/ 	.byte	0x03, 0x50
        /*005a*/ 	.short	0x0000


	//----- nvinfo : EIATTR_MAXREG_COUNT
	.align		4
        /*005c*/ 	.byte	0x03, 0x1b
        /*005e*/ 	.short	0x00ff


	//----- nvinfo : EIATTR_MERCURY_ISA_VERSION
	.align		4
        /*0060*/ 	.byte	0x03, 0x5f
        /*0062*/ 	.short	0x0101


	//----- nvinfo : EIATTR_EXIT_INSTR_OFFSETS
	.align		4
        /*0064*/ 	.byte	0x04, 0x1c
        /*0066*/ 	.short	(.L_158 - .L_157)


	//   ....[0]....
.L_157:
        /*0068*/ 	.word	0x000000c0


	//   ....[1]....
        /*006c*/ 	.word	0x00000160


	//   ....[2]....
        /*0070*/ 	.word	0x000001e0


	//   ....[3]....
        /*0074*/ 	.word	0x000004c0


	//   ....[4]....
        /*0078*/ 	.word	0x000010d0


	//----- nvinfo : EIATTR_CRS_STACK_SIZE
	.align		4
.L_158:
        /*007c*/ 	.byte	0x04, 0x1e
        /*007e*/ 	.short	(.L_160 - .L_159)
.L_159:
        /*0080*/ 	.word	0x00000000


	//----- nvinfo : EIATTR_CBANK_PARAM_SIZE
	.align		4
.L_160:
        /*0084*/ 	.byte	0x03, 0x19
        /*0086*/ 	.short	0x0038


	//----- nvinfo : EIATTR_PARAM_CBANK
	.align		4
        /*0088*/ 	.byte	0x04, 0x0a
        /*008a*/ 	.short	(.L_162 - .L_161)
	.align		4
.L_161:
        /*008c*/ 	.word	index@(.nv.constant0._ZN44_GLOBAL__N__b9816450_11_Randperm_cu_4012db6537randperm_handle_duplicate_keys_kernelIlN2at6native44_GLOBAL__N__b9816450_11_Randperm_cu_4012db6510OpaqueTypeILi1EEEEEvPT_PT0_S6_iNS1_15PhiloxCudaStateE)
        /*0090*/ 	.short	0x0210
        /*0092*/ 	.short	0x0038


	//----- nvinfo : EIATTR_SW_WAR
	.align		4
.L_162:
        /*0094*/ 	.byte	0x04, 0x36
        /*0096*/ 	.short	(.L_164 - .L_163)
.L_163:
        /*0098*/ 	.word	0x00000008
.L_164:


//--------------------- .nv.info._ZN44_GLOBAL__N__b9816450_11_Randperm_cu_4012db6537randperm_handle_duplicate_keys_kernelIiN2at6native44_GLOBAL__N__b9816450_11_Randperm_cu_4012db6510OpaqueTypeILi2EEEEEvPT_PT0_S6_iNS1_15PhiloxCudaStateE --------------------------
	.section	.nv.info._ZN44_GLOBAL__N__b9816450_11_Randperm_cu_4012db6537randperm_handle_duplicate_keys_kernelIiN2at6native44_GLOBAL__N__b9816450_11_Randperm_cu_4012db6510OpaqueTypeILi2EEEEEvPT_PT0_S6_iNS1_15PhiloxCudaStateE,"",@"SHT_CUDA_INFO"
	.sectionflags	@""
	.align	4


	//----- nvinfo : EIATTR_CUDA_API_VERSION
	.align		4
        /*0000*/ 	.byte	0x04, 0x37
        /*0002*/ 	.short	(.L_166 - .L_165)
.L_165:
        /*0004*/ 	.word	0x00000082


	//----- nvinfo : EIATTR_KPARAM_INFO
	.align		4
.L_166:
        /*0008*/ 	.byte	0x04, 0x17
        /*000a*/ 	.short	(.L_168 - .L_167)
.L_167:
        /*000c*/ 	.word	0x00000000
        /*0010*/ 	.short	0x0004
        /*0012*/ 	.short	0x0018
        /*0014*/ 	.byte	0x00, 0xf0, 0x61, 0x00


	//----- nvinfo : EIATTR_KPARAM_INFO
	.align		4
.L_168:
        /*0018*/ 	.byte	0x04, 0x17
        /*001a*/ 	.short	(.L_170 - .L_169)
.L_169:
        /*001c*/ 	.word	0x00000000
        /*0020*/ 	.short	0x0003
        /*0022*/ 	.short	0x0014
        /*0024*/ 	.byte	0x00, 0xf0, 0x11, 0x00


	//----- nvinfo : EIATTR_KPARAM_INFO
	.align		4
.L_170:
        /*0028*/ 	.byte	0x04, 0x17
        /*002a*/ 	.short	(.L_172 - .L_171)
.L_171:
        /*002c*/ 	.word	0x00000000
        /*0030*/ 	.short	0x0002
        /*0032*/ 	.short	0x0010
        /*0034*/ 	.byte	0x00, 0xf0, 0x11, 0x00


	//----- nvinfo : EIATTR_KPARAM_INFO
	.align		4
.L_172:
        /*0038*/ 	.byte	0x04, 0x17
        /*003a*/ 	.short	(.L_174 - .L_173)
.L_173:
        /*003c*/ 	.word	0x00000000
        /*0040*/ 	.short	0x0001
        /*0042*/ 	.short	0x0008
        /*0044*/ 	.byte	0x00, 0xf0, 0x21, 0x00


	//----- nvinfo : EIATTR_KPARAM_INFO
	.align		4
.L_174:
        /*0048*/ 	.byte	0x04, 0x17
        /*004a*/ 	.short	(.L_176 - .L_175)
.L_175:
        /*004c*/ 	.word	0x00000000
        /*0050*/ 	.short	0x0000
        /*0052*/ 	.short	0x0000
        /*0054*/ 	.byte	0x00, 0xf0, 0x21, 0x00


	//----- nvinfo : EIATTR_SPARSE_MMA_MASK
	.align		4
.L_176:
        /*0058*/ 	.byte	0x03, 0x50
        /*005a*/ 	.short	0x0000


	//----- nvinfo : EIATTR_MAXREG_COUNT
	.align		4
        /*005c*/ 	.byte	0x03, 0x1b
        /*005e*/ 	.short	0x00ff


	//----- nvinfo : EIATTR_MERCURY_ISA_VERSION
	.align		4
        /*0060*/ 	.byte	0x03, 0x5f
        /*0062*/ 	.short	0x0101


	//----- nvinfo : EIATTR_EXIT_INSTR_OFFSETS
	.align		4
        /*0064*/ 	.byte	0x04, 0x1c
        /*0066*/ 	.short	(.L_178 - .L_177)


	//   ....[0]....
.L_177:
        /*0068*/ 	.word	0x000000c0


	//   ....[1]....
        /*006c*/ 	.word	0x00000140


	//   ....[2]....
        /*0070*/ 	.word	0x000001a0


	//   ....[3]....
        /*0074*/ 	.word	0x00000460


	//   ....[4]....
        /*0078*/ 	.word	0x000010b0


	//----- nvinfo : EIATTR_CRS_STACK_SIZE
	.align		4
.L_178:
        /*007c*/ 	.byte	0x04, 0x1e
        /*007e*/ 	.short	(.L_180 - .L_179)
.L_179:
        /*0080*/ 	.word	0x00000000


	//----- nvinfo : EIATTR_CBANK_PARAM_SIZE
	.align		4
.L_180:
        /*0084*/ 	.byte	0x03, 0x19
        /*0086*/ 	.short	0x0030


	//----- nvinfo : EIATTR_PARAM_CBANK
	.align		4
        /*0088*/ 	.byte	0x04, 0x0a
        /*008a*/ 	.short	(.L_182 - .L_181)
	.align		4
.L_181:
        /*008c*/ 	.word	index@(.nv.constant0._ZN44_GLOBAL__N__b9816450_11_Randperm_cu_4012db6537randperm_handle_duplicate_keys_kernelIiN2at6native44_GLOBAL__N__b9816450_11_Randperm_cu_4012db6510OpaqueTypeILi2EEEEEvPT_PT0_S6_iNS1_15PhiloxCudaStateE)
        /*0090*/ 	.short	0x0210
        /*0092*/ 	.short	0x0030


	//----- nvinfo : EIATTR_SW_WAR
	.align		4
.L_182:
        /*0094*/ 	.byte	0x04, 0x36
        /*0096*/ 	.short	(.L_184 - .L_183)
.L_183:
        /*0098*/ 	.word	0x00000008
.L_184:


//--------------------- .nv.info._ZN44_GLOBAL__N__b9816450_11_Randperm_cu_4012db6537randperm_handle_duplicate_keys_kernelIiN2at6native44_GLOBAL__N__b9816450_11_Randperm_cu_4012db6510OpaqueTypeILi8EEEEEvPT_PT0_S6_iNS1_15PhiloxCudaStateE --------------------------
	.section	.nv.info._ZN44_GLOBAL__N__b9816450_11_Randperm_cu_4012db6537randperm_handle_duplicate_keys_kernelIiN2at6native44_GLOBAL__N__b9816450_11_Randperm_cu_4012db6510OpaqueTypeILi8EEEEEvPT_PT0_S6_iNS1_15PhiloxCudaStateE,"",@"SHT_CUDA_INFO"
	.sectionflags	@""
	.align	4


	//----- nvinfo : EIATTR_CUDA_API_VERSION
	.align		4
        /*0000*/ 	.byte	0x04, 0x37
        /*0002*/ 	.short	(.L_186 - .L_185)
.L_185:
        /*0004*/ 	.word	0x00000082


	//----- nvinfo : EIATTR_KPARAM_INFO
	.align		4
.L_186:
        /*0008*/ 	.byte	0x04, 0x17
        /*000a*/ 	.short	(.L_188 - .L_187)
.L_187:
        /*000c*/ 	.word	0x00000000
        /*0010*/ 	.short	0x0004
        /*0012*/ 	.short	0x0018
        /*0014*/ 	.byte	0x00, 0xf0, 0x61, 0x00


	//----- nvinfo : EIATTR_KPARAM_INFO
	.align		4
.L_188:
        /*0018*/ 	.byte	0x04, 0x17
        /*001a*/ 	.short	(.L_190 - .L_189)
.L_189:
        /*001c*/ 	.word	0x00000000
        /*0020*/ 	.short	0x0003
        /*0022*/ 	.short	0x0014
        /*0024*/ 	.byte	0x00, 0xf0, 0x11, 0x00


	//----- nvinfo : EIATTR_KPARAM_INFO
	.align		4
.L_190:
        /*0028*/ 	.byte	0x04, 0x17
        /*002a*/ 	.short	(.L_192 - .L_191)
.L_191:
        /*002c*/ 	.word	0x00000000
        /*0030*/ 	.short	0x0002
        /*0032*/ 	.short	0x0010
        /*0034*/ 	.byte	0x00, 0xf0, 0x11, 0x00


	//----- nvinfo : EIATTR_KPARAM_INFO
	.align		4
.L_192:
        /*0038*/ 	.byte	0x04, 0x17
        /*003a*/ 	.short	(.L_194 - .L_193)
.L_193:
        /*003c*/ 	.word	0x00000000
        /*0040*/ 	.short	0x0001
        /*0042*/ 	.short	0x0008
        /*0044*/ 	.byte	0x00, 0xf0, 0x21, 0x00


	//----- nvinfo : EIATTR_KPARAM_INFO
	.align		4
.L_194:
        /*0048*/ 	.byte	0x04, 0x17
        /*004a*/ 	.short	(.L_196 - .L_195)
.L_195:
        /*004c*/ 	.word	0x00000000
        /*0050*/ 	.short	0x0000
        /*0052*/ 	.short	0x0000
        /*0054*/ 	.byte	0x00, 0xf0, 0x21, 0x00


	//----- nvinfo : EIATTR_SPARSE_MMA_MASK
	.align		4
.L_196:
        /*0058*/ 	.byte	0x03, 0x50
        /*005a*/ 	.short	0x0000


	//----- nvinfo : EIATTR_MAXREG_COUNT
	.align		4
        /*005c*/ 	.byte	0x03, 0x1b
        /*005e*/ 	.short	0x00ff


	//----- nvinfo : EIATTR_MERCURY_ISA_VERSION
	.align		4
        /*0060*/ 	.byte	0x03, 0x5f
        /*0062*/ 	.short	0x0101


	//----- nvinfo : EIATTR_EXIT_INSTR_OFFSETS
	.align		4
        /*0064*/ 	.byte	0x04, 0x1c
        /*0066*/ 	.short	(.L_198 - .L_197)


	//   ....[0]....
.L_197:
        /*0068*/ 	.word	0x000000c0


	//   ....[1]....
        /*006c*/ 	.word	0x00000140


	//   ....[2]....
        /*0070*/ 	.word	0x000001a0


	//   ....[3]....
        /*0074*/ 	.word	0x00000460


	//   ....[4]....
        /*0078*/ 	.word	0x000010d0


	//----- nvinfo : EIATTR_CRS_STACK_SIZE
	.align		4
.L_198:
        /*007c*/ 	.byte	0x04, 0x1e
        /*007e*/ 	.short	(.L_200 - .L_199)
.L_199:
        /*0080*/ 	.word	0x00000000


	//----- nvinfo : EIATTR_CBANK_PARAM_SIZE
	.align		4
.L_200:
        /*0084*/ 	.byte	0x03, 0x19
        /*0086*/ 	.short	0x0030


	//----- nvinfo : EIATTR_PARAM_CBANK
	.align		4
        /*0088*/ 	.byte	0x04, 0x0a
        /*008a*/ 	.short	(.L_202 - .L_201)
	.align		4
.L_201:
        /*008c*/ 	.word	index@(.nv.constant0._ZN44_GLOBAL__N__b9816450_11_Randperm_cu_4012db6537randperm_handle_duplicate_keys_kernelIiN2at6native44_GLOBAL__N__b9816450_11_Randperm_cu_4012db6510OpaqueTypeILi8EEEEEvPT_PT0_S6_iNS1_15PhiloxCudaStateE)
        /*0090*/ 	.short	0x0210
        /*0092*/ 	.short	0x0030


	//----- nvinfo : EIATTR_SW_WAR
	.align		4
.L_202:
        /*0094*/ 	.byte	0x04, 0x36
        /*0096*/ 	.short	(.L_204 - .L_203)
.L_203:
        /*0098*/ 	.word	0x00000008
.L_204:


//--------------------- .nv.info._ZN44_GLOBAL__N__b9816450_11_Randperm_cu_4012db6537randperm_handle_duplicate_keys_kernelIiN2at6native44_GLOBAL__N__b9816450_11_Randperm_cu_4012db6510OpaqueTypeILi4EEEEEvPT_PT0_S6_iNS1_15PhiloxCudaStateE --------------------------
	.section	.nv.info._ZN44_GLOBAL__N__b9816450_11_Randperm_cu_4012db6537randperm_handle_duplicate_keys_kernelIiN2at6native44_GLOBAL__N__b9816450_11_Randperm_cu_4012db6510OpaqueTypeILi4EEEEEvPT_PT0_S6_iNS1_15PhiloxCudaStateE,"",@"SHT_CUDA_INFO"
	.sectionflags	@""
	.align	4


	//----- nvinfo : EIATTR_CUDA_API_VERSION
	.align		4
        /*0000*/ 	.byte	0x04, 0x37
        /*0002*/ 	.short	(.L_206 - .L_205)
.L_205:
        /*0004*/ 	.word	0x00000082


	//----- nvinfo : EIATTR_KPARAM_INFO
	.align		4
.L_206:
        /*0008*/ 	.byte	0x04, 0x17
        /*000a*/ 	.short	(.L_208 - .L_207)
.L_207:
        /*000c*/ 	.word	0x00000000
        /*0010*/ 	.short	0x0004
        /*0012*/ 	.short	0x0018
        /*0014*/ 	.byte	0x00, 0xf0, 0x61, 0x00


	//----- nvinfo : EIATTR_KPARAM_INFO
	.align		4
.L_208:
        /*0018*/ 	.byte	0x04, 0x17
        /*001a*/ 	.short	(.L_210 - .L_209)
.L_209:
        /*001c*/ 	.word	0x00000000
        /*0020*/ 	.short	0x0003
        /*0022*/ 	.short	0x0014
        /*0024*/ 	.byte	0x00, 0xf0, 0x11, 0x00


	//----- nvinfo : EIATTR_KPARAM_INFO
	.align		4
.L_210:
        /*0028*/ 	.byte	0x04, 0x17
        /*002a*/ 	.short	(.L_212 - .L_211)
.L_211:
        /*002c*/ 	.word	0x00000000
        /*0030*/ 	.short	0x0002
        /*0032*/ 	.short	0x0010
        /*0034*/ 	.byte	0x00, 0xf0, 0x11, 0x00


	//----- nvinfo : EIATTR_KPARAM_INFO
	.align		4
.L_212:
        /*0038*/ 	.byte	0x04, 0x17
        /*003a*/ 	.short	(.L_214 - .L_213)
.L_213:
        /*003c*/ 	.word	0x00000000
        /*0040*/ 	.short	0x0001
        /*0042*/ 	.short	0x0008
        /*0044*/ 	.byte	0x00, 0xf0, 0x21, 0x00


	//----- nvinfo : EIATTR_KPARAM_INFO
	.align		4
.L_214:
        /*0048*/ 	.byte	0x04, 0x17
        /*004a*/ 	.short	(.L_216 - .L_215)
.L_215:
        /*004c*/ 	.word	0x00000000
        /*0050*/ 	.short	0x0000
        /*0052*/ 	.short	0x0000
        /*0054*/ 	.byte	0x00, 0xf0, 0x21, 0x00


	//----- nvinfo : EIATTR_SPARSE_MMA_MASK
	.align		4
.L_216:
        /*0058*/ 	.byte	0x03, 0x50
        /*005a*/ 	.short	0x0000


	//----- nvinfo : EIATTR_MAXREG_COUNT
	.align		4
        /*005c*/ 	.byte	0x03, 0x1b
        /*005e*/ 	.short	0x00ff


	//----- nvinfo : EIATTR_MERCURY_ISA_VERSION
	.align		4
        /*0060*/ 	.byte	0x03, 0x5f
        /*0062*/ 	.short	0x0101


	//----- nvinfo : EIATTR_EXIT_INSTR_OFFSETS
	.align		4
        /*0064*/ 	.byte	0x04, 0x1c
        /*0066*/ 	.short	(.L_218 - .L_217)


	//   ....[0]....
.L_217:
        /*0068*/ 	.word	0x000000c0


	//   ....[1]....
        /*006c*/ 	.word	0x00000140


	//   ....[2]....
        /*0070*/ 	.word	0x000001a0


	//   ....[3]....
        /*0074*/ 	.word	0x00000460


	//   ....[4]....
        /*0078*/ 	.word	0x00001090


	//----- nvinfo : EIATTR_CRS_STACK_SIZE
	.align		4
.L_218:
        /*007c*/ 	.byte	0x04, 0x1e
        /*007e*/ 	.short	(.L_220 - .L_219)
.L_219:
        /*0080*/ 	.word	0x00000000


	//----- nvinfo : EIATTR_CBANK_PARAM_SIZE
	.align		4
.L_220:
        /*0084*/ 	.byte	0x03, 0x19
        /*0086*/ 	.short	0x0030


	//----- nvinfo : EIATTR_PARAM_CBANK
	.align		4
        /*0088*/ 	.byte	0x04, 0x0a
        /*008a*/ 	.short	(.L_222 - .L_221)
	.align		4
.L_221:
        /*008c*/ 	.word	index@(.nv.constant0._ZN44_GLOBAL__N__b9816450_11_Randperm_cu_4012db6537randperm_handle_duplicate_keys_kernelIiN2at6native44_GLOBAL__N__b9816450_11_Randperm_cu_4012db6510OpaqueTypeILi4EEEEEvPT_PT0_S6_iNS1_15PhiloxCudaStateE)
        /*0090*/ 	.short	0x0210
        /*0092*/ 	.short	0x0030


	//----- nvinfo : EIATTR_SW_WAR
	.align		4
.L_222:
        /*0094*/ 	.byte	0x04, 0x36
        /*0096*/ 	.short	(.L_224 - .L_223)
.L_223:
        /*0098*/ 	.word	0x00000008
.L_224:


//--------------------- .nv.info._ZN44_GLOBAL__N__b9816450_11_Randperm_cu_4012db6537randperm_handle_duplicate_keys_kernelIiN2at6native44_GLOBAL__N__b9816450_11_Randperm_cu_4012db6510OpaqueTypeILi1EEEEEvPT_PT0_S6_iNS1_15PhiloxCudaStateE --------------------------
	.section	.nv.info._ZN44_GLOBAL__N__b9816450_11_Randperm_cu_4012db6537randperm_handle_duplicate_keys_kernelIiN2at6native44_GLOBAL__N__b9816450_11_Randperm_cu_4012db6510OpaqueTypeILi1EEEEEvPT_PT0_S6_iNS1_15PhiloxCudaStateE,"",@"SHT_CUDA_INFO"
	.sectionflags	@""
	.align	4


	//----- nvinfo : EIATTR_CUDA_API_VERSION
	.align		4
        /*0000*/ 	.byte	0x04, 0x37
        /*0002*/ 	.short	(.L_226 - .L_225)
.L_225:
        /*0004*/ 	.word	0x00000082


	//----- nvinfo : EIATTR_KPARAM_INFO
	.align		4
.L_226:
        /*0008*/ 	.byte	0x04, 0x17
        /*000a*/ 	.short	(.L_228 - .L_227)
.L_227:
        /*000c*/ 	.word	0x00000000
        /*0010*/ 	.short	0x0004
        /*0012*/ 	.short	0x0018
        /*0014*/ 	.byte	0x00, 0xf0, 0x61, 0x00


	//----- nvinfo : EIATTR_KPARAM_INFO
	.align		4
.L_228:
        /*0018*/ 	.byte	0x04, 0x17
        /*001a*/ 	.short	(.L_230 - .L_229)
.L_229:
        /*001c*/ 	.word	0x00000000
        /*0020*/ 	.short	0x0003
        /*0022*/ 	.short	0x0014
        /*0024*/ 	.byte	0x00, 0xf0, 0x11, 0x00


	//----- nvinfo : EIATTR_KPARAM_INFO
	.align		4
.L_230:
        /*0028*/ 	.byte	0x04, 0x17
        /*002a*/ 	.short	(.L_232 - .L_231)
.L_231:
        /*002c*/ 	.word	0x00000000
        /*0030*/ 	.short	0x0002
        /*0032*/ 	.short	0x0010
        /*0034*/ 	.byte	0x00, 0xf0, 0x11, 0x00


	//----- nvinfo : EIATTR_KPARAM_INFO
	.align		4
.L_232:
        /*0038*/ 	.byte	0x04, 0x17
        /*003a*/ 	.short	(.L_234 - .L_233)
.L_233:
        /*003c*/ 	.word	0x00000000
        /*0040*/ 	.short	0x0001
        /*0042*/ 	.short	0x0008
        /*0044*/ 	.byte	0x00, 0xf0, 0x21, 0x00


	//----- nvinfo : EIATTR_KPARAM_INFO
	.align		4
.L_234:
        /*0048*/ 	.byte	0x04, 0x17
        /*004a*/ 	.short	(.L_236 - .L_235)
.L_235:
        /*004c*/ 	.word	0x00000000
        /*0050*/ 	.short	0x0000
        /*0052*/ 	.short	0x0000
        /*0054*/ 	.byte	0x00, 0xf0, 0x21, 0x00


	//----- nvinfo : EIATTR_SPARSE_MMA_MASK
	.align		4
.L_236:
        /*0058*/ 	.byte	0x03, 0x50
        /*005a*/ 	.short	0x0000


	//----- nvinfo : EIATTR_MAXREG_COUNT
	.align		4
        /*005c*/ 	.byte	0x03, 0x1b
        /*005e*/ 	.short	0x00ff


	//----- nvinfo : EIATTR_MERCURY_ISA_VERSION
	.align		4
        /*0060*/ 	.byte	0x03, 0x5f
        /*0062*/ 	.short	0x0101


	//----- nvinfo : EIATTR_EXIT_INSTR_OFFSETS
	.align		4
        /*0064*/ 	.byte	0x04, 0x1c
        /*0066*/ 	.short	(.L_238 - .L_237)


	//   ....[0]....
.L_237:
        /*0068*/ 	.word	0x000000c0


	//   ....[1]....
        /*006c*/ 	.word	0x00000140


	//   ....[2]....
        /*0070*/ 	.word	0x000001a0


	//   ....[3]....
        /*0074*/ 	.word	0x00000460


	//   ....[4]....
        /*0078*/ 	.word	0x00001070


	//----- nvinfo : EIATTR_CRS_STACK_SIZE
	.align		4
.L_238:
        /*007c*/ 	.byte	0x04, 0x1e
        /*007e*/ 	.short	(.L_240 - .L_239)
.L_239:
        /*0080*/ 	.word	0x00000000


	//----- nvinfo : EIATTR_CBANK_PARAM_SIZE
	.align		4
.L_240:
        /*0084*/ 	.byte	0x03, 0x19
        /*0086*/ 	.short	0x0030


	//----- nvinfo : EIATTR_PARAM_CBANK
	.align		4
        /*0088*/ 	.byte	0x04, 0x0a
        /*008a*/ 	.short	(.L_242 - .L_241)
	.align		4
.L_241:
        /*008c*/ 	.word	index@(.nv.constant0._ZN44_GLOBAL__N__b9816450_11_Randperm_cu_4012db6537randperm_handle_duplicate_keys_kernelIiN2at6native44_GLOBAL__N__b9816450_11_Randperm_cu_4012db6510OpaqueTypeILi1EEEEEvPT_PT0_S6_iNS1_15PhiloxCudaStateE)
        /*0090*/ 	.short	0x0210
        /*0092*/ 	.short	0x0030


	//----- nvinfo : EIATTR_SW_WAR
	.align		4
.L_242:
        /*0094*/ 	.byte	0x04, 0x36
        /*0096*/ 	.short	(.L_244 - .L_243)
.L_243:
        /*0098*/ 	.word	0x00000008
.L_244:


//--------------------- .nv.callgraph             --------------------------
	.section	.nv.callgraph,"",@"SHT_CUDA_CALLGRAPH"
	.align	4
	.sectionentsize	8
	.align		4
        /*0000*/ 	.word	0x00000000
	.align		4
        /*0004*/ 	.word	0xffffffff
	.align		4
        /*0008*/ 	.word	0x00000000
	.align		4
        /*000c*/ 	.word	0xfffffffe
	.align		4
        /*0010*/ 	.word	0x00000000
	.align		4
        /*0014*/ 	.word	0xfffffffd
	.align		4
        /*0018*/ 	.word	0x00000000
	.align		4
        /*001c*/ 	.word	0xfffffffc


//--------------------- .nv.constant4             --------------------------
	.section	.nv.constant4,"a",@progbits
	.align	8
	.align		8
.nv.constant4:
        /*0000*/ 	.dword	precalc_xorwow_matrix
	.align		8
        /*0008*/ 	.dword	precalc_xorwow_offset_matrix
	.align		8
        /*0010*/ 	.dword	mrg32k3aM1
	.align		8
        /*0018*/ 	.dword	mrg32k3aM2
	.align		8
        /*0020*/ 	.dword	mrg32k3aM1SubSeq
	.align		8
        /*0028*/ 	.dword	mrg32k3aM2SubSeq
	.align		8
        /*0030*/ 	.dword	mrg32k3aM1Seq
	.align		8
        /*0038*/ 	.dword	mrg32k3aM2Seq
	.align		8
        /*0040*/ 	.dword	_ZN42_INTERNAL_b9816450_11_Randperm_cu_4012db654cuda3std3__45__cpo5beginE
	.align		8
        /*0048*/ 	.dword	_ZN42_INTERNAL_b9816450_11_Randperm_cu_4012db654cuda3std3__45__cpo3endE
	.align		8
        /*0050*/ 	.dword	_ZN42_INTERNAL_b9816450_11_Randperm_cu_4012db654cuda3std3__45__cpo6cbeginE
	.align		8
        /*0058*/ 	.dword	_ZN42_INTERNAL_b9816450_11_Randperm_cu_4012db654cuda3std3__45__cpo4cendE
	.align		8
        /*0060*/ 	.dword	_ZN42_INTERNAL_b9816450_11_Randperm_cu_4012db654cuda3std3__45__cpo6rbeginE
	.align		8
        /*0068*/ 	.dword	_ZN42_INTERNAL_b9816450_11_Randperm_cu_4012db654cuda3std3__45__cpo4rendE
	.align		8
        /*0070*/ 	.dword	_ZN42_INTERNAL_b9816450_11_Randperm_cu_4012db654cuda3std3__45__cpo7crbeginE
	.align		8
        /*0078*/ 	.dword	_ZN42_INTERNAL_b9816450_11_Randperm_cu_4012db654cuda3std3__45__cpo5crendE
	.align		8
        /*0080*/ 	.dword	_ZN42_INTERNAL_b9816450_11_Randperm_cu_4012db654cuda3std3__444_GLOBAL__N__b9816450_11_Randperm_cu_4012db656ignoreE
	.align		8
        /*0088*/ 	.dword	_ZN42_INTERNAL_b9816450_11_Randperm_cu_4012db654cuda3std3__419piecewise_constructE
	.align		8
        /*0090*/ 	.dword	_ZN42_INTERNAL_b9816450_11_Randperm_cu_4012db654cuda3std3__48in_placeE
	.align		8
        /*0098*/ 	.dword	_ZN42_INTERNAL_b9816450_11_Randperm_cu_4012db654cuda3std3__420unreachable_sentinelE
	.align		8
        /*00a0*/ 	.dword	_ZN42_INTERNAL_b9816450_11_Randperm_cu_4012db654cuda3std6ranges3__45__cpo4swapE
	.align		8
        /*00a8*/ 	.dword	_ZN42_INTERNAL_b9816450_11_Randperm_cu_4012db654cuda3std6ranges3__45__cpo9iter_moveE
	.align		8
        /*00b0*/ 	.dword	_ZN42_INTERNAL_b9816450_11_Randperm_cu_4012db654cuda3std6ranges3__45__cpo5beginE
	.align		8
        /*00b8*/ 	.dword	_ZN42_INTERNAL_b9816450_11_Randperm_cu_4012db654cuda3std6ranges3__45__cpo3endE
	.align		8
        /*00c0*/ 	.dword	_ZN42_INTERNAL_b9816450_11_Randperm_cu_4012db654cuda3std6ranges3__45__cpo6cbeginE
	.align		8
        /*00c8*/ 	.dword	_ZN42_INTERNAL_b9816450_11_Randperm_cu_4012db654cuda3std6ranges3__45__cpo4cendE
	.align		8
        /*00d0*/ 	.dword	_ZN42_INTERNAL_b9816450_11_Randperm_cu_4012db654cuda3std6ranges3__45__cpo7advanceE
	.align		8
        /*00d8*/ 	.dword	_ZN42_INTERNAL_b9816450_11_Randperm_cu_4012db654cuda3std6ranges3__45__cpo9iter_swapE
	.align		8
        /*00e0*/ 	.dword	_ZN42_INTERNAL_b9816450_11_Randperm_cu_4012db654cuda3std6ranges3__45__cpo4nextE
	.align		8
        /*00e8*/ 	.dword	_ZN42_INTERNAL_b9816450_11_Randperm_cu_4012db654cuda3std6ranges3__45__cpo4prevE
	.align		8
        /*00f0*/ 	.dword	_ZN42_INTERNAL_b9816450_11_Randperm_cu_4012db654cuda3std6ranges3__45__cpo4dataE
	.align		8
        /*00f8*/ 	.dword	_ZN42_INTERNAL_b9816450_11_Randperm_cu_4012db654cuda3std6ranges3__45__cpo5cdataE
	.align		8
        /*0100*/ 	.dword	_ZN42_INTERNAL_b9816450_11_Randperm_cu_4012db654cuda3std6ranges3__45__cpo4sizeE
	.align		8
        /*0108*/ 	.dword	_ZN42_INTERNAL_b9816450_11_Randperm_cu_4012db654cuda3std6ranges3__45__cpo5ssizeE
	.align		8
        /*0110*/ 	.dword	_ZN42_INTERNAL_b9816450_11_Randperm_cu_4012db654cuda3std6ranges3__45__cpo8distanceE
	.align		8
        /*0118*/ 	.dword	_ZN42_INTERNAL_b9816450_11_Randperm_cu_4012db656thrust23THRUST_300001_SM_900_NS6system6detail10sequential3seqE


//--------------------- .nv.constant3             --------------------------
	.section	.nv.constant3,"a",@progbits
	.align	8
.nv.constant3:
	.type		__cr_lgamma_table,@object
	.size		__cr_lgamma_table,(.L_8 - __cr_lgamma_table)
__cr_lgamma_table:
        /*0000*/ 	.byte	0x00, 0x00, 0x00, 0x00, 0x00, 0x00, 0x00, 0x00, 0x00, 0x00, 0x00, 0x00, 0x00, 0x00, 0x00, 0x00
        /*0010*/ 	.byte	0xef, 0x39, 0xfa, 0xfe, 0x42, 0x2e, 0xe6, 0x3f, 0x02, 0x20, 0x2a, 0xfa, 0x0b, 0xab, 0xfc, 0x3f
        /*0020*/ 	.byte	0xf9, 0x2c, 0x92, 0x7c, 0xa7, 0x6c, 0x09, 0x40, 0xc9, 0x79, 0x44, 0x3c, 0x64, 0x26, 0x13, 0x40
        /*0030*/ 	.byte	0xca, 0x01, 0xcf, 0x3a, 0x27, 0x51, 0x1a, 0x40, 0x30, 0xcc, 0x2d, 0xf3, 0xe1, 0x0c, 0x21, 0x40
        /*0040*/ 	.byte	0x0d, 0xb7, 0xfc, 0x82, 0x8e, 0x35, 0x25, 0x40
.L_8:


//--------------------- .text._ZN44_GLOBAL__N__b9816450_11_Randperm_cu_4012db6537randperm_handle_duplicate_keys_kernelIlN2at6native44_GLOBAL__N__b9816450_11_Randperm_cu_4012db6510OpaqueTypeILi2EEEEEvPT_PT0_S6_iNS1_15PhiloxCudaStateE --------------------------
	.section	.text._ZN44_GLOBAL__N__b9816450_11_Randperm_cu_4012db6537randperm_handle_duplicate_keys_kernelIlN2at6native44_GLOBAL__N__b9816450_11_Randperm_cu_4012db6510OpaqueTypeILi2EEEEEvPT_PT0_S6_iNS1_15PhiloxCudaStateE,"ax",@progbits
	.align	128
.text._ZN44_GLOBAL__N__b9816450_11_Randperm_cu_4012db6537randperm_handle_duplicate_keys_kernelIlN2at6native44_GLOBAL__N__b9816450_11_Randperm_cu_4012db6510OpaqueTypeILi2EEEEEvPT_PT0_S6_iNS1_15PhiloxCudaStateE:
        .type           _ZN44_GLOBAL__N__b9816450_11_Randperm_cu_4012db6537randperm_handle_duplicate_keys_kernelIlN2at6native44_GLOBAL__N__b9816450_11_Randperm_cu_4012db6510OpaqueTypeILi2EEEEEvPT_PT0_S6_iNS1_15PhiloxCudaStateE,@function
        .size           _ZN44_GLOBAL__N__b9816450_11_Randperm_cu_4012db6537randperm_handle_duplicate_keys_kernelIlN2at6native44_GLOBAL__N__b9816450_11_Randperm_cu_4012db6510OpaqueTypeILi2EEEEEvPT_PT0_S6_iNS1_15PhiloxCudaStateE,(.L_x_128 - _ZN44_GLOBAL__N__b9816450_11_Randperm_cu_4012db6537randperm_handle_duplicate_keys_kernelIlN2at6native44_GLOBAL__N__b9816450_11_Randperm_cu_4012db6510OpaqueTypeILi2EEEEEvPT_PT0_S6_iNS1_15PhiloxCudaStateE)
        .other          _ZN44_GLOBAL__N__b9816450_11_Randperm_cu_4012db6537randperm_handle_duplicate_keys_kernelIlN2at6native44_GLOBAL__N__b9816450_11_Randperm_cu_4012db6510OpaqueTypeILi2EEEEEvPT_PT0_S6_iNS1_15PhiloxCudaStateE,@"STO_CUDA_ENTRY STV_DEFAULT"
_ZN44_GLOBAL__N__b9816450_11_Randperm_cu_4012db6537randperm_handle_duplicate_keys_kernelIlN2at6native44_GLOBAL__N__b9816450_11_Randperm_cu_4012db6510OpaqueTypeILi2EEEEEvPT_PT0_S6_iNS1_15PhiloxCudaStateE:
[----:B------:R-:W-:Y:S01]  /*0000*/  LDC R1, c[0x0][0x28] ;  /* 0x00000a00ff017b82 */ /* 0x000fe20000000800 */
[----:B------:R-:W0:Y:S07]  /*0010*/  S2R R3, SR_TID.X ;  /* 0x0000000000037919 */ /* 0x000e2e0000002100 */
[----:B------:R-:W0:Y:S01]  /*0020*/  S2UR UR5, SR_CTAID.X ;  /* 0x00000000000579c3 */ /* 0x000e220000002500 */
[----:B------:R-:W-:Y:S02]  /*0030*/  ULDC UR4, c[0x0][0x228] ;  /* 0x00008a0000047ab9 */ /* 0x000fe40000000800 */
[----:B------:R-:W-:-:S05]  /*0040*/  UIADD3 UR4, UR4, -0x1, URZ ;  /* 0xffffffff04047890 */ /* 0x000fca000fffe03f */
[----:B------:R-:W0:Y:S02]  /*0050*/  LDC R0, c[0x0][RZ] ;  /* 0x00000000ff007b82 */ /* 0x000e240000000800 */
[----:B0-----:R-:W-:-:S05]  /*0060*/  IMAD R0, R0, UR5, R3 ;  /* 0x0000000500007c24 */ /* 0x001fca000f8e0203 */
[----:B------:R-:W-:Y:S01]  /*0070*/  ISETP.GE.AND P0, PT, R0, UR4, PT ;  /* 0x0000000400007c0c */ /* 0x000fe2000bf06270 */
[----:B------:R-:W-:Y:S02]  /*0080*/  ULDC.64 UR4, c[0x0][0x238] ;  /* 0x00008e0000047ab9 */ /* 0x000fe40000000a00 */
[----:B------:R-:W-:Y:S02]  /*0090*/  IMAD.U32 R2, RZ, RZ, UR4 ;  /* 0x00000004ff027e24 */ /* 0x000fe4000f8e00ff */
[----:B------:R-:W-:Y:S01]  /*00a0*/  IMAD.U32 R3, RZ, RZ, UR5 ;  /* 0x00000005ff037e24 */ /* 0x000fe2000f8e00ff */
[----:B------:R-:W-:-:S07]  /*00b0*/  ULDC.64 UR4, c[0x0][0x230] ;  /* 0x00008c0000047ab9 */ /* 0x000fce0000000a00 */
[----:B------:R-:W-:Y:S05]  /*00c0*/  @P0 EXIT ;  /* 0x000000000000094d */ /* 0x000fea0003800000 */
[----:B------:R-:W0:Y:S01]  /*00d0*/  LDC.64 R4, c[0x0][0x210] ;  /* 0x00008400ff047b82 */ /* 0x000e220000000a00 */
[----:B------:R-:W-:Y:S01]  /*00e0*/  ULDC.64 UR6, c[0x0][0x208] ;  /* 0x0000820000067ab9 */ /* 0x000fe20000000a00 */
[----:B------:R-:W-:Y:S01]  /*00f0*/  ULDC.64 UR8, c[0x0][0x220] ;  /* 0x0000880000087ab9 */ /* 0x000fe20000000a00 */
[----:B0-----:R-:W-:-:S05]  /*0100*/  IMAD.WIDE R8, R0, 0x8, R4 ;  /* 0x0000000800087825 */ /* 0x001fca00078e0204 */
[----:B------:R-:W2:Y:S04]  /*0110*/  LDG.E.64 R4, desc[UR6][R8.64+0x8] ;  /* 0x0000080608047981 */ /* 0x000ea8000c1e1b00 */
[----:B------:R-:W2:Y:S02]  /*0120*/  LDG.E.64 R6, desc[UR6][R8.64] ;  /* 0x0000000608067981 */ /* 0x000ea4000c1e1b00 */
[----:B--2---:R-:W-:Y:S02]  /*0130*/  LOP3.LUT P0, RZ, R4, UR8, R6, 0x48, !PT ;  /* 0x0000000804ff7c12 */ /* 0x004fe4000f804806 */
[----:B------:R-:W-:-:S04]  /*0140*/  LOP3.LUT R4, R5, R7, RZ, 0x3c, !PT ;  /* 0x0000000705047212 */ /* 0x000fc800078e3cff */
[----:B------:R-:W-:-:S13]  /*0150*/  LOP3.LUT P0, RZ, R4, UR9, RZ, 0xc0, P0 ;  /* 0x0000000904ff7c12 */ /* 0x000fda000800c0ff */
[----:B------:R-:W-:Y:S05]  /*0160*/  @P0 EXIT ;  /* 0x000000000000094d */ /* 0x000fea0003800000 */
[----:B------:R-:W-:Y:S01]  /*0170*/  ISETP.NE.AND P0, PT, R0, RZ, PT ;  /* 0x000000ff0000720c */ /* 0x000fe20003f05270 */
[----:B------:R-:W-:-:S12]  /*0180*/  BSSY B0, `(.L_x_0) ;  /* 0x0000007000007945 */ /* 0x000fd80003800000 */
[----:B------:R-:W-:Y:S05]  /*0190*/  @!P0 BRA `(.L_x_1) ;  /* 0x0000000000148947 */ /* 0x000fea0003800000 */
[----:B------:R-:W2:Y:S02]  /*01a0*/  LDG.E.64 R4, desc[UR6][R8.64+-0x8] ;  /* 0xfffff80608047981 */ /* 0x000ea4000c1e1b00 */
[----:B--2---:R-:W-:Y:S02]  /*01b0*/  LOP3.LUT P0, RZ, R4, UR8, R6, 0x48, !PT ;  /* 0x0000000804ff7c12 */ /* 0x004fe4000f804806 */
[----:B------:R-:W-:-:S04]  /*01c0*/  LOP3.LUT R4, R5, R7, RZ, 0x3c, !PT ;  /* 0x0000000705047212 */ /* 0x000fc800078e3cff */
[----:B------:R-:W-:-:S13]  /*01d0*/  LOP3.LUT P0, RZ, R4, UR9, RZ, 0xc0, P0 ;  /* 0x0000000904ff7c12 */ /* 0x000fda000800c0ff */
[----:B------:R-:W-:Y:S05]  /*01e0*/  @!P0 EXIT ;  /* 0x000000000000894d */ /* 0x000fea0003800000 */
.L_x_1:
[----:B------:R-:W-:Y:S05]  /*01f0*/  BSYNC B0 ;  /* 0x0000000000007941 */ /* 0x000fea0003800000 */
.L_x_0:
[----:B------:R-:W-:Y:S01]  /*0200*/  IADD3 R8, P1, R8, 0x8, RZ ;  /* 0x0000000808087810 */ /* 0x000fe20007f3e0ff */
[----:B------:R-:W-:Y:S01]  /*0210*/  ULDC.64 UR8, c[0x0][0x218] ;  /* 0x0000860000087ab9 */ /* 0x000fe20000000a00 */
[----:B------:R-:W-:Y:S01]  /*0220*/  SHF.R.S32.HI R13, RZ, 0x1f, R0 ;  /* 0x0000001fff0d7819 */ /* 0x000fe20000011400 */
[----:B------:R-:W-:Y:S01]  /*0230*/  BSSY B0, `(.L_x_2) ;  /* 0x000001c000007945 */ /* 0x000fe20003800000 */
[C---:B------:R-:W-:Y:S01]  /*0240*/  LEA R18, P0, R0.reuse, UR8, 0x1 ;  /* 0x0000000800127c11 */ /* 0x040fe2000f8008ff */
[----:B------:R-:W-:Y:S01]  /*0250*/  IMAD.X R9, RZ, RZ, R9, P1 ;  /* 0x000000ffff097224 */ /* 0x000fe200008e0609 */
[----:B------:R-:W-:Y:S01]  /*0260*/  MOV R12, R0 ;  /* 0x00000000000c7202 */ /* 0x000fe20000000f00 */
[----:B------:R-:W-:Y:S01]  /*0270*/  IMAD.MOV.U32 R15, RZ, RZ, RZ ;  /* 0x000000ffff0f7224 */ /* 0x000fe200078e00ff */
[----:B------:R-:W-:Y:S01]  /*0280*/  LEA.HI.X R19, R0, UR9, R13, 0x1, P0 ;  /* 0x0000000900137c11 */ /* 0x000fe200080f0c0d */
[----:B------:R-:W-:Y:S01]  /*0290*/  IMAD.MOV.U32 R16, RZ, RZ, 0x1 ;  /* 0x00000001ff107424 */ /* 0x000fe200078e00ff */
[----:B------:R-:W-:Y:S01]  /*02a0*/  ULDC.U8 UR8, c[0x0][0x244] ;  /* 0x0000910000087ab9 */ /* 0x000fe20000000000 */
[----:B------:R-:W-:Y:S01]  /*02b0*/  ULDC UR9, c[0x0][0x228] ;  /* 0x00008a0000097ab9 */ /* 0x000fe20000000800 */
[----:B------:R-:W-:-:S05]  /*02c0*/  ULDC.64 UR10, c[0x0][0x220] ;  /* 0x00008800000a7ab9 */ /* 0x000fca0000000a00 */
.L_x_4:
[----:B------:R-:W-:Y:S01]  /*02d0*/  IADD3 R17, R15, 0x1, RZ ;  /* 0x000000010f117810 */ /* 0x000fe20007ffe0ff */
[----:B------:R-:W-:Y:S02]  /*02e0*/  IMAD.MOV.U32 R14, RZ, RZ, R16 ;  /* 0x000000ffff0e7224 */ /* 0x000fe400078e0010 */
[----:B------:R-:W-:Y:S02]  /*02f0*/  IMAD.MOV.U32 R5, RZ, RZ, R19 ;  /* 0x000000ffff057224 */ /* 0x000fe400078e0013 */
[----:B------:R-:W-:Y:S02]  /*0300*/  IMAD.IADD R4, R0, 0x1, R17 ;  /* 0x0000000100047824 */ /* 0x000fe400078e0211 */
[----:B------:R-:W-:-:S03]  /*0310*/  IMAD.MOV.U32 R21, RZ, RZ, R15 ;  /* 0x000000ffff157224 */ /* 0x000fc600078e000f */
[----:B------:R-:W-:Y:S02]  /*0320*/  ISETP.GE.AND P0, PT, R4, UR9, PT ;  /* 0x0000000904007c0c */ /* 0x000fe4000bf06270 */
[----:B------:R-:W-:-:S11]  /*0330*/  MOV R4, R18 ;  /* 0x0000001200047202 */ /* 0x000fd60000000f00 */
[----:B------:R-:W-:Y:S05]  /*0340*/  @P0 BRA `(.L_x_3) ;  /* 0x0000000000280947 */ /* 0x000fea0003800000 */
[----:B------:R-:W-:-:S06]  /*0350*/  IMAD.WIDE R10, R21, 0x8, R8 ;  /* 0x00000008150a7825 */ /* 0x000fcc00078e0208 */
[----:B------:R-:W2:Y:S01]  /*0360*/  LDG.E.64 R10, desc[UR6][R10.64] ;  /* 0x000000060a0a7981 */ /* 0x000ea2000c1e1b00 */
[----:B------:R-:W-:Y:S01]  /*0370*/  IADD3 R18, P1, R4, 0x2, RZ ;  /* 0x0000000204127810 */ /* 0x000fe20007f3e0ff */
[----:B------:R-:W-:-:S04]  /*0380*/  VIADD R16, R14, 0x1 ;  /* 0x000000010e107836 */ /* 0x000fc80000000000 */
[----:B------:R-:W-:Y:S01]  /*0390*/  IMAD.X R19, RZ, RZ, R5, P1 ;  /* 0x000000ffff137224 */ /* 0x000fe200008e0605 */
[----:B--2---:R-:W-:Y:S02]  /*03a0*/  LOP3.LUT P0, RZ, R6, UR10, R10, 0x48, !PT ;  /* 0x0000000a06ff7c12 */ /* 0x004fe4000f80480a */
[----:B------:R-:W-:-:S04]  /*03b0*/  LOP3.LUT R15, R7, R11, RZ, 0x3c, !PT ;  /* 0x0000000b070f7212 */ /* 0x000fc800078e3cff */
[----:B------:R-:W-:Y:S02]  /*03c0*/  LOP3.LUT P0, RZ, R15, UR11, RZ, 0xc0, P0 ;  /* 0x0000000b0fff7c12 */ /* 0x000fe4000800c0ff */
[----:B------:R-:W-:-:S11]  /*03d0*/  MOV R15, R17 ;  /* 0x00000011000f7202 */ /* 0x000fd60000000f00 */
[----:B------:R-:W-:Y:S05]  /*03e0*/  @!P0 BRA `(.L_x_4) ;  /* 0xfffffffc00b88947 */ /* 0x000fea000383ffff */
.L_x_3:
[----:B------:R-:W-:Y:S05]  /*03f0*/  BSYNC B0 ;  /* 0x0000000000007941 */ /* 0x000fea0003800000 */
.L_x_2:
[----:B------:R-:W-:Y:S02]  /*0400*/  ISETP.NE.AND P1, PT, RZ, UR8, PT ;  /* 0x00000008ff007c0c */ /* 0x000fe4000bf25270 */
[----:B------:R-:W-:-:S11]  /*0410*/  ISETP.NE.AND P0, PT, R21, RZ, PT ;  /* 0x000000ff1500720c */ /* 0x000fd60003f05270 */
[----:B------:R-:W-:Y:S05]  /*0420*/  @!P1 BRA `(.L_x_5) ;  /* 0x0000000000249947 */ /* 0x000fea0003800000 */
[----:B------:R-:W-:Y:S01]  /*0430*/  MOV R6, UR4 ;  /* 0x0000000400067c02 */ /* 0x000fe20008000f00 */
[----:B------:R-:W-:Y:S01]  /*0440*/  IMAD.U32 R7, RZ, RZ, UR5 ;  /* 0x00000005ff077e24 */ /* 0x000fe2000f8e00ff */
[----:B------:R-:W2:Y:S01]  /*0450*/  LDG.E.64 R2, desc[UR6][R2.64] ;  /* 0x0000000602027981 */ /* 0x000ea2000c1e1b00 */
[----:B------:R-:W2:Y:S04]  /*0460*/  LDC R9, c[0x0][0x240] ;  /* 0x00009000ff097b82 */ /* 0x000ea80000000800 */
[----:B------:R-:W3:Y:S01]  /*0470*/  LDG.E.64 R6, desc[UR6][R6.64] ;  /* 0x0000000606067981 */ /* 0x000ee2000c1e1b00 */
[----:B--2---:R-:W-:Y:S02]  /*0480*/  IADD3 R2, P1, R2, R9, RZ ;  /* 0x0000000902027210 */ /* 0x004fe40007f3e0ff */
[----:B---3--:R-:W-:-:S02]  /*0490*/  R2UR UR4, R6 ;  /* 0x00000000060472ca */ /* 0x008fc400000e0000 */
[----:B------:R-:W-:Y:S01]  /*04a0*/  R2UR UR5, R7 ;  /* 0x00000000070572ca */ /* 0x000fe200000e0000 */
[----:B------:R-:W-:-:S14]  /*04b0*/  IMAD.X R3, RZ, RZ, R3, P1 ;  /* 0x000000ffff037224 */ /* 0x000fdc00008e0603 */
.L_x_5:
[----:B------:R-:W-:Y:S05]  /*04c0*/  @!P0 EXIT ;  /* 0x000000000000894d */ /* 0x000fea0003800000 */
[--C-:B------:R-:W-:Y:S01]  /*04d0*/  SHF.R.U64 R18, R2, 0x2, R3.reuse ;  /* 0x0000000202127819 */ /* 0x100fe20000001203 */
[----:B------:R-:W-:Y:S01]  /*04e0*/  IMAD.HI.U32 R6, R0, -0x326172a9, RZ ;  /* 0xcd9e8d5700067827 */ /* 0x000fe200078e00ff */
[----:B------:R-:W-:Y:S01]  /*04f0*/  SHF.R.U32.HI R15, RZ, 0x2, R3 ;  /* 0x00000002ff0f7819 */ /* 0x000fe20000011603 */
[----:B------:R-:W-:Y:S01]  /*0500*/  UIADD3 UR9, UR5, -0x4498517b, URZ ;  /* 0xbb67ae8505097890 */ /* 0x000fe2000fffe03f */
[----:B------:R-:W-:Y:S01]  /*0510*/  SHF.R.S32.HI R16, RZ, 0x1f, R0 ;  /* 0x0000001fff107819 */ /* 0x000fe20000011400 */
[----:B------:R-:W-:Y:S01]  /*0520*/  IMAD.HI.U32 R3, R18, -0x2daee0ad, RZ ;  /* 0xd2511f5312037827 */ /* 0x000fe200078e00ff */
[----:B------:R-:W-:Y:S01]  /*0530*/  LOP3.LUT R6, R6, UR4, R15, 0x96, !PT ;  /* 0x0000000406067c12 */ /* 0x000fe2000f8e960f */
[----:B------:R-:W-:Y:S01]  /*0540*/  UIADD3 UR8, UR4, -0x61c88647, URZ ;  /* 0x9e3779b904087890 */ /* 0x000fe2000fffe03f */
[----:B------:R-:W-:Y:S01]  /*0550*/  BSSY B0, `(.L_x_6) ;  /* 0x00000bb000007945 */ /* 0x000fe20003800000 */
[----:B------:R-:W-:Y:S01]  /*0560*/  IMAD R9, R18, -0x2daee0ad, RZ ;  /* 0xd2511f5312097824 */ /* 0x000fe200078e02ff */
[----:B------:R-:W-:Y:S01]  /*0570*/  LOP3.LUT R3, R3, UR5, R16, 0x96, !PT ;  /* 0x0000000503037c12 */ /* 0x000fe2000f8e9610 */
[----:B------:R-:W-:Y:S01]  /*0580*/  IMAD.HI.U32 R10, R6, -0x2daee0ad, RZ ;  /* 0xd2511f53060a7827 */ /* 0x000fe200078e00ff */
[----:B------:R-:W-:Y:S01]  /*0590*/  UIADD3 UR10, UR4, 0x3c6ef372, URZ ;  /* 0x3c6ef372040a7890 */ /* 0x000fe2000fffe03f */
[----:B------:R-:W-:Y:S01]  /*05a0*/  LOP3.LUT R19, R2, 0x3, RZ, 0xc0, !PT ;  /* 0x0000000302137812 */ /* 0x000fe200078ec0ff */
[----:B------:R-:W-:Y:S01]  /*05b0*/  UIADD3 UR11, UR5, 0x76cf5d0a, URZ ;  /* 0x76cf5d0a050b7890 */ /* 0x000fe2000fffe03f */
[----:B------:R-:W-:Y:S01]  /*05c0*/  IMAD R7, R0, -0x326172a9, RZ ;  /* 0xcd9e8d5700077824 */ /* 0x000fe200078e02ff */
[----:B------:R-:W-:Y:S01]  /*05d0*/  LOP3.LUT R9, R10, UR9, R9, 0x96, !PT ;  /* 0x000000090a097c12 */ /* 0x000fe2000f8e9609 */
[----:B------:R-:W-:Y:S01]  /*05e0*/  IMAD.HI.U32 R8, R3, -0x326172a9, RZ ;  /* 0xcd9e8d5703087827 */ /* 0x000fe200078e00ff */
[----:B------:R-:W-:-:S02]  /*05f0*/  UIADD3 UR13, UR5, 0x32370b8f, URZ ;  /* 0x32370b8f050d7890 */ /* 0x000fc4000fffe03f */
[----:B------:R-:W-:Y:S01]  /*0600*/  UIADD3 UR12, UR4, -0x255992d5, URZ ;  /* 0xdaa66d2b040c7890 */ /* 0x000fe2000fffe03f */
[----:B------:R-:W-:Y:S01]  /*0610*/  IMAD R3, R3, -0x326172a9, RZ ;  /* 0xcd9e8d5703037824 */ /* 0x000fe200078e02ff */
[----:B------:R-:W-:Y:S01]  /*0620*/  LOP3.LUT R7, R8, UR8, R7, 0x96, !PT ;  /* 0x0000000808077c12 */ /* 0x000fe2000f8e9607 */
[----:B------:R-:W-:Y:S01]  /*0630*/  IMAD.HI.U32 R8, R9, -0x326172a9, RZ ;  /* 0xcd9e8d5709087827 */ /* 0x000fe200078e00ff */
[----:B------:R-:W-:Y:S02]  /*0640*/  UIADD3 UR14, UR4, 0x78dde6e4, URZ ;  /* 0x78dde6e4040e7890 */ /* 0x000fe4000fffe03f */
[----:B------:R-:W-:Y:S01]  /*0650*/  UIADD3 UR15, UR5, -0x126145ec, URZ ;  /* 0xed9eba14050f7890 */ /* 0x000fe2000fffe03f */
[----:B------:R-:W-:Y:S01]  /*0660*/  IMAD R6, R6, -0x2daee0ad, RZ ;  /* 0xd2511f5306067824 */ /* 0x000fe200078e02ff */
[----:B------:R-:W-:Y:S01]  /*0670*/  LOP3.LUT R3, R8, UR10, R3, 0x96, !PT ;  /* 0x0000000a08037c12 */ /* 0x000fe2000f8e9603 */
[----:B------:R-:W-:Y:S01]  /*0680*/  IMAD.HI.U32 R11, R7, -0x2daee0ad, RZ ;  /* 0xd2511f53070b7827 */ /* 0x000fe200078e00ff */
[----:B------:R-:W-:-:S02]  /*0690*/  UIADD3 UR17, UR5, -0x56f99767, URZ ;  /* 0xa906689905117890 */ /* 0x000fc4000fffe03f */
[----:B------:R-:W-:Y:S01]  /*06a0*/  UIADD3 UR16, UR4, 0x1715609d, URZ ;  /* 0x1715609d04107890 */ /* 0x000fe2000fffe03f */
[----:B------:R-:W-:Y:S01]  /*06b0*/  IMAD R7, R7, -0x2daee0ad, RZ ;  /* 0xd2511f5307077824 */ /* 0x000fe200078e02ff */
[----:B------:R-:W-:Y:S01]  /*06c0*/  LOP3.LUT R6, R11, UR11, R6, 0x96, !PT ;  /* 0x0000000b0b067c12 */ /* 0x000fe2000f8e9606 */
[----:B------:R-:W-:Y:S01]  /*06d0*/  IMAD.HI.U32 R10, R3, -0x2daee0ad, RZ ;  /* 0xd2511f53030a7827 */ /* 0x000fe200078e00ff */
[----:B------:R-:W-:Y:S02]  /*06e0*/  UIADD3 UR18, UR4, -0x4ab325aa, URZ ;  /* 0xb54cda5604127890 */ /* 0x000fe4000fffe03f */
[----:B------:R-:W-:Y:S01]  /*06f0*/  UIADD3 UR19, UR5, 0x646e171e, URZ ;  /* 0x646e171e05137890 */ /* 0x000fe2000fffe03f */
[----:B------:R-:W-:Y:S01]  /*0700*/  IMAD R9, R9, -0x326172a9, RZ ;  /* 0xcd9e8d5709097824 */ /* 0x000fe200078e02ff */
[----:B------:R-:W-:Y:S01]  /*0710*/  LOP3.LUT R7, R10, UR13, R7, 0x96, !PT ;  /* 0x0000000d0a077c12 */ /* 0x000fe2000f8e9607 */
[----:B------:R-:W-:Y:S01]  /*0720*/  IMAD.HI.U32 R8, R6, -0x326172a9, RZ ;  /* 0xcd9e8d5706087827 */ /* 0x000fe200078e00ff */
[----:B------:R-:W-:-:S02]  /*0730*/  UIADD3 UR21, UR5, 0x1fd5c5a3, URZ ;  /* 0x1fd5c5a305157890 */ /* 0x000fc4000fffe03f */
[----:B------:R-:W-:Y:S01]  /*0740*/  UIADD3 UR20, UR4, 0x5384540f, URZ ;  /* 0x5384540f04147890 */ /* 0x000fe2000fffe03f */
[----:B------:R-:W-:Y:S01]  /*0750*/  IMAD R6, R6, -0x326172a9, RZ ;  /* 0xcd9e8d5706067824 */ /* 0x000fe200078e02ff */
[----:B------:R-:W-:Y:S01]  /*0760*/  LOP3.LUT R8, R8, UR12, R9, 0x96, !PT ;  /* 0x0000000c08087c12 */ /* 0x000fe2000f8e9609 */
[----:B------:R-:W-:Y:S01]  /*0770*/  IMAD.HI.U32 R9, R7, -0x326172a9, RZ ;  /* 0xcd9e8d5707097827 */ /* 0x000fe200078e00ff */
[----:B------:R-:W-:Y:S02]  /*0780*/  UIADD3 UR22, UR4, -0xe443238, URZ ;  /* 0xf1bbcdc804167890 */ /* 0x000fe4000fffe03f */
[----:B------:R-:W-:Y:S01]  /*0790*/  UIADD3 UR23, UR5, -0x24c28bd8, URZ ;  /* 0xdb3d742805177890 */ /* 0x000fe2000fffe03f */
[----:B------:R-:W-:Y:S01]  /*07a0*/  IMAD R3, R3, -0x2daee0ad, RZ ;  /* 0xd2511f5303037824 */ /* 0x000fe200078e02ff */
[----:B------:R-:W-:Y:S01]  /*07b0*/  LOP3.LUT R6, R9, UR14, R6, 0x96, !PT ;  /* 0x0000000e09067c12 */ /* 0x000fe2000f8e9606 */
[----:B------:R-:W-:Y:S01]  /*07c0*/  IMAD.HI.U32 R10, R8, -0x2daee0ad, RZ ;  /* 0xd2511f53080a7827 */ /* 0x000fe200078e00ff */
[----:B------:R-:W-:-:S02]  /*07d0*/  UIADD3 UR25, UR5, -0x695add53, URZ ;  /* 0x96a522ad05197890 */ /* 0x000fc4000fffe03f */
[----:B------:R-:W-:Y:S01]  /*07e0*/  UIADD3 UR24, UR4, -0x700cb87f, URZ ;  /* 0x8ff3478104187890 */ /* 0x000fe2000fffe03f */
[----:B------:R-:W-:Y:S01]  /*07f0*/  IMAD R9, R8, -0x2daee0ad, RZ ;  /* 0xd2511f5308097824 */ /* 0x000fe200078e02ff */
[----:B------:R-:W-:Y:S01]  /*0800*/  LOP3.LUT R3, R10, UR15, R3, 0x96, !PT ;  /* 0x0000000f0a037c12 */ /* 0x000fe2000f8e9603 */
[----:B------:R-:W-:-:S04]  /*0810*/  IMAD.HI.U32 R10, R6, -0x2daee0ad, RZ ;  /* 0xd2511f53060a7827 */ /* 0x000fc800078e00ff */
        /* <DEDUP_REMOVED lines=29> */
[----:B------:R-:W-:-:S07]  /*09f0*/  IMAD R10, R10, -0x326172a9, RZ ;  /* 0xcd9e8d570a0a7824 */ /* 0x000fce00078e02ff */
.L_x_14:
[C---:B------:R-:W-:Y:S01]  /*0a00*/  ISETP.NE.AND P0, PT, R19.reuse, 0x1, PT ;  /* 0x000000011300780c */ /* 0x040fe20003f05270 */
[----:B------:R-:W-:Y:S01]  /*0a10*/  BSSY B1, `(.L_x_7) ;  /* 0x000000e000017945 */ /* 0x000fe20003800000 */
[----:B------:R-:W-:Y:S01]  /*0a20*/  IADD3 R9, R19, 0x1, RZ ;  /* 0x0000000113097810 */ /* 0x000fe20007ffe0ff */
[----:B------:R-:W-:Y:S02]  /*0a30*/  IMAD.MOV.U32 R2, RZ, RZ, R4 ;  /* 0x000000ffff027224 */ /* 0x000fe400078e0004 */
[----:B------:R-:W-:-:S08]  /*0a40*/  IMAD.MOV.U32 R3, RZ, RZ, R5 ;  /* 0x000000ffff037224 */ /* 0x000fd000078e0005 */
[----:B------:R-:W-:Y:S05]  /*0a50*/  @!P0 BRA `(.L_x_8) ;  /* 0x0000000000208947 */ /* 0x000fea0003800000 */
[----:B------:R-:W-:Y:S02]  /*0a60*/  ISETP.NE.AND P0, PT, R19, 0x2, PT ;  /* 0x000000021300780c */ /* 0x000fe40003f05270 */
[----:B------:R-:W-:-:S11]  /*0a70*/  MOV R17, R7 ;  /* 0x0000000700117202 */ /* 0x000fd60000000f00 */
[----:B------:R-:W-:Y:S05]  /*0a80*/  @!P0 BRA `(.L_x_9) ;  /* 0x0000000000188947 */ /* 0x000fea0003800000 */
[----:B------:R-:W-:Y:S01]  /*0a90*/  ISETP.NE.AND P0, PT, R19, 0x3, PT ;  /* 0x000000031300780c */ /* 0x000fe20003f05270 */
[----:B------:R-:W-:-:S12]  /*0aa0*/  IMAD.MOV.U32 R17, RZ, RZ, R6 ;  /* 0x000000ffff117224 */ /* 0x000fd800078e0006 */
[----:B------:R-:W-:Y:S05]  /*0ab0*/  @P0 BRA `(.L_x_9) ;  /* 0x00000000000c0947 */ /* 0x000fea0003800000 */
[----:B------:R-:W-:Y:S01]  /*0ac0*/  IMAD.MOV.U32 R17, RZ, RZ, R8 ;  /* 0x000000ffff117224 */ /* 0x000fe200078e0008 */
[----:B------:R-:W-:Y:S06]  /*0ad0*/  BRA `(.L_x_9) ;  /* 0x0000000000047947 */ /* 0x000fec0003800000 */
.L_x_8:
[----:B------:R-:W-:-:S07]  /*0ae0*/  MOV R17, R10 ;  /* 0x0000000a00117202 */ /* 0x000fce0000000f00 */
.L_x_9:
[----:B------:R-:W-:Y:S05]  /*0af0*/  BSYNC B1 ;  /* 0x0000000000017941 */ /* 0x000fea0003800000 */
.L_x_7:
[----:B------:R-:W-:Y:S01]  /*0b00*/  ISETP.NE.AND P0, PT, R9, 0x4, PT ;  /* 0x000000040900780c */ /* 0x000fe20003f05270 */
[----:B------:R-:W-:-:S12]  /*0b10*/  BSSY B1, `(.L_x_10) ;  /* 0x000003a000017945 */ /* 0x000fd80003800000 */
[----:B------:R-:W-:Y:S05]  /*0b20*/  @P0 BRA `(.L_x_11) ;  /* 0x0000000000e00947 */ /* 0x000fea0003800000 */
[----:B------:R-:W-:Y:S01]  /*0b30*/  VIADD R18, R18, 0x1 ;  /* 0x0000000112127836 */ /* 0x000fe20000000000 */
[----:B------:R-:W-:Y:S03]  /*0b40*/  BSSY B2, `(.L_x_12) ;  /* 0x000000c000027945 */ /* 0x000fe60003800000 */
[C---:B------:R-:W-:Y:S01]  /*0b50*/  IMAD.HI.U32 R5, R18.reuse, -0x2daee0ad, RZ ;  /* 0xd2511f5312057827 */ /* 0x040fe200078e00ff */
[----:B------:R-:W-:-:S13]  /*0b60*/  ISETP.NE.AND P0, PT, R18, RZ, PT ;  /* 0x000000ff1200720c */ /* 0x000fda0003f05270 */
[----:B------:R-:W-:Y:S05]  /*0b70*/  @P0 BRA `(.L_x_13) ;  /* 0x0000000000200947 */ /* 0x000fea0003800000 */
[----:B------:R-:W-:-:S05]  /*0b80*/  VIADD R15, R15, 0x1 ;  /* 0x000000010f0f7836 */ /* 0x000fca0000000000 */
[----:B------:R-:W-:-:S13]  /*0b90*/  ISETP.NE.AND P0, PT, R15, RZ, PT ;  /* 0x000000ff0f00720c */ /* 0x000fda0003f05270 */
[----:B------:R-:W-:Y:S01]  /*0ba0*/  @!P0 IADD3 R0, R0, 0x1, RZ ;  /* 0x0000000100008810 */ /* 0x000fe20007ffe0ff */
[----:B------:R-:W-:Y:S01]  /*0bb0*/  @!P0 VIADD R4, R16, 0x1 ;  /* 0x0000000110048836 */ /* 0x000fe20000000000 */
[----:B------:R-:W-:Y:S02]  /*0bc0*/  @!P0 MOV R15, RZ ;  /* 0x000000ff000f8202 */ /* 0x000fe40000000f00 */
[----:B------:R-:W-:-:S13]  /*0bd0*/  ISETP.NE.AND P1, PT, R0, RZ, !P0 ;  /* 0x000000ff0000720c */ /* 0x000fda0004725270 */
[----:B------:R-:W-:-:S04]  /*0be0*/  @P1 IMAD.MOV R4, RZ, RZ, R16 ;  /* 0x000000ffff041224 */ /* 0x000fc800078e0210 */
[----:B------:R-:W-:-:S07]  /*0bf0*/  @!P0 IMAD.MOV.U32 R16, RZ, RZ, R4 ;  /* 0x000000ffff108224 */ /* 0x000fce00078e0004 */
.L_x_13:
[----:B------:R-:W-:Y:S05]  /*0c00*/  BSYNC B2 ;  /* 0x0000000000027941 */ /* 0x000fea0003800000 */
.L_x_12:
[----:B------:R-:W-:Y:S01]  /*0c10*/  IMAD.HI.U32 R10, R0, -0x326172a9, RZ ;  /* 0xcd9e8d57000a7827 */ /* 0x000fe200078e00ff */
[----:B------:R-:W-:-:S03]  /*0c20*/  LOP3.LUT R8, R5, UR5, R16, 0x96, !PT ;  /* 0x0000000505087c12 */ /* 0x000fc6000f8e9610 */
[----:B------:R-:W-:Y:S01]  /*0c30*/  IMAD R5, R0, -0x326172a9, RZ ;  /* 0xcd9e8d5700057824 */ /* 0x000fe200078e02ff */
[----:B------:R-:W-:Y:S01]  /*0c40*/  LOP3.LUT R10, R10, UR4, R15, 0x96, !PT ;  /* 0x000000040a0a7c12 */ /* 0x000fe2000f8e960f */
[----:B------:R-:W-:-:S04]  /*0c50*/  IMAD.WIDE.U32 R8, R8, -0x326172a9, RZ ;  /* 0xcd9e8d5708087825 */ /* 0x000fc800078e00ff */
[----:B------:R-:W-:Y:S01]  /*0c60*/  IMAD R7, R18, -0x2daee0ad, RZ ;  /* 0xd2511f5312077824 */ /* 0x000fe200078e02ff */
[----:B------:R-:W-:Y:S01]  /*0c70*/  LOP3.LUT R4, R9, UR8, R5, 0x96, !PT ;  /* 0x0000000809047c12 */ /* 0x000fe2000f8e9605 */
[----:B------:R-:W-:-:S04]  /*0c80*/  IMAD.WIDE.U32 R10, R10, -0x2daee0ad, RZ ;  /* 0xd2511f530a0a7825 */ /* 0x000fc800078e00ff */
[----:B------:R-:W-:Y:S01]  /*0c90*/  IMAD.WIDE.U32 R4, R4, -0x2daee0ad, RZ ;  /* 0xd2511f5304047825 */ /* 0x000fe200078e00ff */
[----:B------:R-:W-:-:S04]  /*0ca0*/  LOP3.LUT R6, R11, UR9, R7, 0x96, !PT ;  /* 0x000000090b067c12 */ /* 0x000fc8000f8e9607 */
[----:B------:R-:W-:Y:S01]  /*0cb0*/  LOP3.LUT R9, R5, UR11, R10, 0x96, !PT ;  /* 0x0000000b05097c12 */ /* 0x000fe2000f8e960a */
[----:B------:R-:W-:-:S05]  /*0cc0*/  IMAD.WIDE.U32 R6, R6, -0x326172a9, RZ ;  /* 0xcd9e8d5706067825 */ /* 0x000fca00078e00ff */
[----:B------:R-:W-:Y:S01]  /*0cd0*/  LOP3.LUT R10, R7, UR10, R8, 0x96, !PT ;  /* 0x0000000a070a7c12 */ /* 0x000fe2000f8e9608 */
[----:B------:R-:W-:-:S04]  /*0ce0*/  IMAD.WIDE.U32 R8, R9, -0x326172a9, RZ ;  /* 0xcd9e8d5709087825 */ /* 0x000fc800078e00ff */
[----:B------:R-:W-:Y:S01]  /*0cf0*/  IMAD.WIDE.U32 R10, R10, -0x2daee0ad, RZ ;  /* 0xd2511f530a0a7825 */ /* 0x000fe200078e00ff */
[----:B------:R-:W-:-:S04]  /*0d00*/  LOP3.LUT R5, R9, UR12, R6, 0x96, !PT ;  /* 0x0000000c09057c12 */ /* 0x000fc8000f8e9606 */
        /* <DEDUP_REMOVED lines=25> */
[----:B------:R-:W-:-:S07]  /*0ea0*/  IMAD.MOV.U32 R9, RZ, RZ, RZ ;  /* 0x000000ffff097224 */ /* 0x000fce00078e00ff */
.L_x_11:
[----:B------:R-:W-:Y:S05]  /*0eb0*/  BSYNC B1 ;  /* 0x0000000000017941 */ /* 0x000fea0003800000 */
.L_x_10:
[----:B------:R-:W0:Y:S01]  /*0ec0*/  I2F.U32.RP R11, R14 ;  /* 0x0000000e000b7306 */ /* 0x000e220000209000 */
[C---:B------:R-:W-:Y:S02]  /*0ed0*/  ISETP.NE.U32.AND P1, PT, R14.reuse, RZ, PT ;  /* 0x000000ff0e00720c */ /* 0x040fe40003f25070 */
[----:B------:R-:W-:-:S05]  /*0ee0*/  IADD3 R22, R14, -0x1, RZ ;  /* 0xffffffff0e167810 */ /* 0x000fca0007ffe0ff */
[----:B0-----:R-:W0:Y:S02]  /*0ef0*/  MUFU.RCP R11, R11 ;  /* 0x0000000b000b7308 */ /* 0x001e240000001000 */
[----:B0-----:R-:W-:-:S06]  /*0f00*/  IADD3 R4, R11, 0xffffffe, RZ ;  /* 0x0ffffffe0b047810 */ /* 0x001fcc0007ffe0ff */
[----:B------:R0:W1:Y:S02]  /*0f10*/  F2I.FTZ.U32.TRUNC.NTZ R5, R4 ;  /* 0x0000000400057305 */ /* 0x000064000021f000 */
[----:B0-----:R-:W-:Y:S02]  /*0f20*/  IMAD.MOV.U32 R4, RZ, RZ, RZ ;  /* 0x000000ffff047224 */ /* 0x001fe400078e00ff */
[----:B-1----:R-:W-:-:S04]  /*0f30*/  IMAD.MOV R19, RZ, RZ, -R5 ;  /* 0x000000ffff137224 */ /* 0x002fc800078e0a05 */
[----:B------:R-:W-:-:S04]  /*0f40*/  IMAD R19, R19, R14, RZ ;  /* 0x0000000e13137224 */ /* 0x000fc800078e02ff */
[----:B------:R-:W-:-:S06]  /*0f50*/  IMAD.HI.U32 R20, R5, R19, R4 ;  /* 0x0000001305147227 */ /* 0x000fcc00078e0004 */
[----:B------:R-:W-:-:S05]  /*0f60*/  IMAD.HI.U32 R20, R20, R17, RZ ;  /* 0x0000001114147227 */ /* 0x000fca00078e00ff */
[----:B------:R-:W-:-:S05]  /*0f70*/  IADD3 R20, -R20, RZ, RZ ;  /* 0x000000ff14147210 */ /* 0x000fca0007ffe1ff */
[----:B------:R-:W-:-:S05]  /*0f80*/  IMAD R17, R14, R20, R17 ;  /* 0x000000140e117224 */ /* 0x000fca00078e0211 */
[----:B------:R-:W-:-:S13]  /*0f90*/  ISETP.GE.U32.AND P0, PT, R17, R14, PT ;  /* 0x0000000e1100720c */ /* 0x000fda0003f06070 */
[----:B------:R-:W-:-:S05]  /*0fa0*/  @P0 IMAD.IADD R17, R17, 0x1, -R14 ;  /* 0x0000000111110824 */ /* 0x000fca00078e0a0e */
[----:B------:R-:W-:-:S13]  /*0fb0*/  ISETP.GE.U32.AND P0, PT, R17, R14, PT ;  /* 0x0000000e1100720c */ /* 0x000fda0003f06070 */
[----:B------:R-:W-:Y:S01]  /*0fc0*/  @P0 IMAD.IADD R17, R17, 0x1, -R14 ;  /* 0x0000000111110824 */ /* 0x000fe200078e0a0e */
[----:B------:R-:W-:-:S04]  /*0fd0*/  @!P1 LOP3.LUT R17, RZ, R14, RZ, 0x33, !PT ;  /* 0x0000000eff119212 */ /* 0x000fc800078e33ff */
[----:B------:R-:W-:-:S13]  /*0fe0*/  ISETP.NE.AND P0, PT, R22, R17, PT ;  /* 0x000000111600720c */ /* 0x000fda0003f05270 */
[----:B------:R-:W0:Y:S01]  /*0ff0*/  @P0 LDC.64 R4, c[0x0][0x218] ;  /* 0x00008600ff040b82 */ /* 0x000e220000000a00 */
[----:B------:R-:W-:-:S05]  /*1000*/  @P0 IADD3 R17, P1, R17, R12, RZ ;  /* 0x0000000c11110210 */ /* 0x000fca0007f3e0ff */
[----:B------:R-:W-:Y:S01]  /*1010*/  @P0 IMAD.X R14, RZ, RZ, R13, P1 ;  /* 0x000000ffff0e0224 */ /* 0x000fe200008e060d */
[C---:B0-----:R-:W-:Y:S02]  /*1020*/  @P0 LEA R20, P1, R17.reuse, R4, 0x1 ;  /* 0x0000000411140211 */ /* 0x041fe400078208ff */
[----:B------:R-:W2:Y:S02]  /*1030*/  @P0 LDG.E.U16 R4, desc[UR6][R2.64] ;  /* 0x0000000602040981 */ /* 0x000ea4000c1e1500 */
[----:B------:R-:W-:-:S05]  /*1040*/  @P0 LEA.HI.X R21, R17, R5, R14, 0x1, P1 ;  /* 0x0000000511150211 */ /* 0x000fca00008f0c0e */
[----:B------:R-:W3:Y:S01]  /*1050*/  @P0 LDG.E.U16 R5, desc[UR6][R20.64] ;  /* 0x0000000614050981 */ /* 0x000ee2000c1e1500 */
[----:B------:R-:W-:Y:S01]  /*1060*/  IMAD.MOV.U32 R19, RZ, RZ, R9 ;  /* 0x000000ffff137224 */ /* 0x000fe200078e0009 */
[----:B------:R-:W-:Y:S02]  /*1070*/  MOV R14, R22 ;  /* 0x00000016000e7202 */ /* 0x000fe40000000f00 */
[----:B--2---:R-:W-:Y:S02]  /*1080*/  @P0 PRMT R17, R4, 0x7710, RZ ;  /* 0x0000771004110816 */ /* 0x004fe400000000ff */
[----:B---3--:R-:W-:-:S05]  /*1090*/  @P0 PRMT R11, R5, 0x7710, RZ ;  /* 0x00007710050b0816 */ /* 0x008fca00000000ff */
[----:B------:R0:W-:Y:S04]  /*10a0*/  @P0 STG.E.U16 desc[UR6][R2.64], R11 ;  /* 0x0000000b02000986 */ /* 0x0001e8000c101506 */
[----:B------:R0:W-:Y:S01]  /*10b0*/  @P0 STG.E.U16 desc[UR6][R20.64], R17 ;  /* 0x0000001114000986 */ /* 0x0001e2000c101506 */
[----:B------:R-:W-:Y:S02]  /*10c0*/  ISETP.GT.AND P0, PT, R22, 0x1, PT ;  /* 0x000000011600780c */ /* 0x000fe40003f04270 */
[----:B------:R-:W-:-:S04]  /*10d0*/  IADD3 R4, P1, R2, -0x2, RZ ;  /* 0xfffffffe02047810 */ /* 0x000fc80007f3e0ff */
[----:B------:R-:W-:-:S07]  /*10e0*/  IADD3.X R5, R3, -0x1, RZ, P1, !PT ;  /* 0xffffffff03057810 */ /* 0x000fce0000ffe4ff */
[----:B0-----:R-:W-:Y:S05]  /*10f0*/  @P0 BRA `(.L_x_14) ;  /* 0xfffffff800400947 */ /* 0x001fea000383ffff */
[----:B------:R-:W-:Y:S05]  /*1100*/  BSYNC B0 ;  /* 0x0000000000007941 */ /* 0x000fea0003800000 */
.L_x_6:
[----:B------:R-:W-:Y:S05]  /*1110*/  EXIT ;  /* 0x000000000000794d */ /* 0x000fea0003800000 */
.L_x_15:
[----:B------:R-:W-:-:S00]  /*1120*/  BRA `(.L_x_15) ;  /* 0xfffffffc00fc7947 */ /* 0x000fc0000383ffff */
[----:B------:R-:W-:-:S00]  /*1130*/  NOP ;  /* 0x0000000000007918 */ /* 0x000fc00000000000 */
        /* <DEDUP_REMOVED lines=12> */
.L_x_128:


//--------------------- .text._ZN44_GLOBAL__N__b9816450_11_Randperm_cu_4012db6537randperm_handle_duplicate_keys_kernelIlN2at6native44_GLOBAL__N__b9816450_11_Randperm_cu_4012db6510OpaqueTypeILi8EEEEEvPT_PT0_S6_iNS1_15PhiloxCudaStateE --------------------------
	.section	.text._ZN44_GLOBAL__N__b9816450_11_Randperm_cu_4012db6537randperm_handle_duplicate_keys_kernelIlN2at6native44_GLOBAL__N__b9816450_11_Randperm_cu_4012db6510OpaqueTypeILi8EEEEEvPT_PT0_S6_iNS1_15PhiloxCudaStateE,"ax",@progbits
	.align	128
.text._ZN44_GLOBAL__N__b9816450_11_Randperm_cu_4012db6537randperm_handle_duplicate_keys_kernelIlN2at6native44_GLOBAL__N__b9816450_11_Randperm_cu_4012db6510OpaqueTypeILi8EEEEEvPT_PT0_S6_iNS1_15PhiloxCudaStateE:
        .type           _ZN44_GLOBAL__N__b9816450_11_Randperm_cu_4012db6537randperm_handle_duplicate_keys_kernelIlN2at6native44_GLOBAL__N__b9816450_11_Randperm_cu_4012db6510OpaqueTypeILi8EEEEEvPT_PT0_S6_iNS1_15PhiloxCudaStateE,@function
        .size           _ZN44_GLOBAL__N__b9816450_11_Randperm_cu_4012db6537randperm_handle_duplicate_keys_kernelIlN2at6native44_GLOBAL__N__b9816450_11_Randperm_cu_4012db6510OpaqueTypeILi8EEEEEvPT_PT0_S6_iNS1_15PhiloxCudaStateE,(.L_x_129 - _ZN44_GLOBAL__N__b9816450_11_Randperm_cu_4012db6537randperm_handle_duplicate_keys_kernelIlN2at6native44_GLOBAL__N__b9816450_11_Randperm_cu_4012db6510OpaqueTypeILi8EEEEEvPT_PT0_S6_iNS1_15PhiloxCudaStateE)
        .other          _ZN44_GLOBAL__N__b9816450_11_Randperm_cu_4012db6537randperm_handle_duplicate_keys_kernelIlN2at6native44_GLOBAL__N__b9816450_11_Randperm_cu_4012db6510OpaqueTypeILi8EEEEEvPT_PT0_S6_iNS1_15PhiloxCudaStateE,@"STO_CUDA_ENTRY STV_DEFAULT"
_ZN44_GLOBAL__N__b9816450_11_Randperm_cu_4012db6537randperm_handle_duplicate_keys_kernelIlN2at6native44_GLOBAL__N__b9816450_11_Randperm_cu_4012db6510OpaqueTypeILi8EEEEEvPT_PT0_S6_iNS1_15PhiloxCudaStateE:
        /* <DEDUP_REMOVED lines=31> */
.L_x_17:
[----:B------:R-:W-:Y:S05]  /*01f0*/  BSYNC B0 ;  /* 0x0000000000007941 */ /* 0x000fea0003800000 */
.L_x_16:
[----:B------:R-:W-:Y:S01]  /*0200*/  IADD3 R6, P1, R10, 0x8, RZ ;  /* 0x000000080a067810 */ /* 0x000fe20007f3e0ff */
[----:B------:R-:W-:Y:S01]  /*0210*/  ULDC.64 UR8, c[0x0][0x218] ;  /* 0x0000860000087ab9 */ /* 0x000fe20000000a00 */
[--C-:B------:R-:W-:Y:S01]  /*0220*/  SHF.R.S32.HI R9, RZ, 0x1f, R0.reuse ;  /* 0x0000001fff097819 */ /* 0x100fe20000011400 */
[----:B------:R-:W-:Y:S01]  /*0230*/  HFMA2.MMA R15, -RZ, RZ, 0, 5.9604644775390625e-08 ;  /* 0x00000001ff0f7435 */ /* 0x000fe200000001ff */
[C---:B------:R-:W-:Y:S01]  /*0240*/  LEA R16, P0, R0.reuse, UR8, 0x3 ;  /* 0x0000000800107c11 */ /* 0x040fe2000f8018ff */
[----:B------:R-:W-:Y:S01]  /*0250*/  BSSY B0, `(.L_x_18) ;  /* 0x000001a000007945 */ /* 0x000fe20003800000 */
[----:B------:R-:W-:Y:S01]  /*0260*/  IADD3.X R7, RZ, R11, RZ, P1, !PT ;  /* 0x0000000bff077210 */ /* 0x000fe20000ffe4ff */
[----:B------:R-:W-:Y:S01]  /*0270*/  IMAD.MOV.U32 R8, RZ, RZ, R0 ;  /* 0x000000ffff087224 */ /* 0x000fe200078e0000 */
[----:B------:R-:W-:Y:S01]  /*0280*/  LEA.HI.X R18, R0, UR9, R9, 0x3, P0 ;  /* 0x0000000900127c11 */ /* 0x000fe200080f1c09 */
[----:B------:R-:W-:Y:S01]  /*0290*/  IMAD.MOV.U32 R14, RZ, RZ, RZ ;  /* 0x000000ffff0e7224 */ /* 0x000fe200078e00ff */
[----:B------:R-:W-:Y:S01]  /*02a0*/  ULDC.U8 UR8, c[0x0][0x244] ;  /* 0x0000910000087ab9 */ /* 0x000fe20000000000 */
[----:B------:R-:W-:Y:S01]  /*02b0*/  ULDC UR9, c[0x0][0x228] ;  /* 0x00008a0000097ab9 */ /* 0x000fe20000000800 */
[----:B------:R-:W-:-:S05]  /*02c0*/  ULDC.64 UR10, c[0x0][0x220] ;  /* 0x00008800000a7ab9 */ /* 0x000fca0000000a00 */
.L_x_20:
[----:B------:R-:W-:Y:S01]  /*02d0*/  VIADD R17, R14, 0x1 ;  /* 0x000000010e117836 */ /* 0x000fe20000000000 */
[----:B------:R-:W-:Y:S01]  /*02e0*/  MOV R12, R15 ;  /* 0x0000000f000c7202 */ /* 0x000fe20000000f00 */
[----:B------:R-:W-:Y:S01]  /*02f0*/  IMAD.MOV.U32 R13, RZ, RZ, R16 ;  /* 0x000000ffff0d7224 */ /* 0x000fe200078e0010 */
[----:B------:R-:W-:Y:S01]  /*0300*/  MOV R19, R14 ;  /* 0x0000000e00137202 */ /* 0x000fe20000000f00 */
[----:B------:R-:W-:Y:S02]  /*0310*/  IMAD.IADD R10, R0, 0x1, R17 ;  /* 0x00000001000a7824 */ /* 0x000fe400078e0211 */
[----:B------:R-:W-:-:S03]  /*0320*/  IMAD.MOV.U32 R22, RZ, RZ, R18 ;  /* 0x000000ffff167224 */ /* 0x000fc600078e0012 */
[----:B------:R-:W-:-:S13]  /*0330*/  ISETP.GE.AND P0, PT, R10, UR9, PT ;  /* 0x000000090a007c0c */ /* 0x000fda000bf06270 */
[----:B------:R-:W-:Y:S05]  /*0340*/  @P0 BRA `(.L_x_19) ;  /* 0x0000000000280947 */ /* 0x000fea0003800000 */
[----:B------:R-:W-:-:S06]  /*0350*/  IMAD.WIDE R10, R19, 0x8, R6 ;  /* 0x00000008130a7825 */ /* 0x000fcc00078e0206 */
[----:B------:R-:W2:Y:S01]  /*0360*/  LDG.E.64 R10, desc[UR6][R10.64] ;  /* 0x000000060a0a7981 */ /* 0x000ea2000c1e1b00 */
[----:B------:R-:W-:Y:S01]  /*0370*/  IADD3 R16, P1, R13, 0x8, RZ ;  /* 0x000000080d107810 */ /* 0x000fe20007f3e0ff */
[----:B------:R-:W-:-:S03]  /*0380*/  VIADD R15, R12, 0x1 ;  /* 0x000000010c0f7836 */ /* 0x000fc60000000000 */
[----:B------:R-:W-:Y:S02]  /*0390*/  IADD3.X R18, RZ, R22, RZ, P1, !PT ;  /* 0x00000016ff127210 */ /* 0x000fe40000ffe4ff */
[----:B--2---:R-:W-:Y:S02]  /*03a0*/  LOP3.LUT P0, RZ, R4, UR10, R10, 0x48, !PT ;  /* 0x0000000a04ff7c12 */ /* 0x004fe4000f80480a */
[----:B------:R-:W-:-:S04]  /*03b0*/  LOP3.LUT R14, R5, R11, RZ, 0x3c, !PT ;  /* 0x0000000b050e7212 */ /* 0x000fc800078e3cff */
[----:B------:R-:W-:Y:S01]  /*03c0*/  LOP3.LUT P0, RZ, R14, UR11, RZ, 0xc0, P0 ;  /* 0x0000000b0eff7c12 */ /* 0x000fe2000800c0ff */
[----:B------:R-:W-:-:S12]  /*03d0*/  IMAD.MOV.U32 R14, RZ, RZ, R17 ;  /* 0x000000ffff0e7224 */ /* 0x000fd800078e0011 */
[----:B------:R-:W-:Y:S05]  /*03e0*/  @!P0 BRA `(.L_x_20) ;  /* 0xfffffffc00b88947 */ /* 0x000fea000383ffff */
.L_x_19:
[----:B------:R-:W-:Y:S05]  /*03f0*/  BSYNC B0 ;  /* 0x0000000000007941 */ /* 0x000fea0003800000 */
.L_x_18:
[----:B------:R-:W-:Y:S02]  /*0400*/  ISETP.NE.AND P1, PT, RZ, UR8, PT ;  /* 0x00000008ff007c0c */ /* 0x000fe4000bf25270 */
[----:B------:R-:W-:-:S11]  /*0410*/  ISETP.NE.AND P0, PT, R19, RZ, PT ;  /* 0x000000ff1300720c */ /* 0x000fd60003f05270 */
[----:B------:R-:W-:Y:S05]  /*0420*/  @!P1 BRA `(.L_x_21) ;  /* 0x0000000000249947 */ /* 0x000fea0003800000 */
[----:B------:R-:W-:Y:S01]  /*0430*/  IMAD.U32 R4, RZ, RZ, UR4 ;  /* 0x00000004ff047e24 */ /* 0x000fe2000f8e00ff */
[----:B------:R-:W2:Y:S01]  /*0440*/  LDG.E.64 R2, desc[UR6][R2.64] ;  /* 0x0000000602027981 */ /* 0x000ea2000c1e1b00 */
[----:B------:R-:W-:Y:S01]  /*0450*/  IMAD.U32 R5, RZ, RZ, UR5 ;  /* 0x00000005ff057e24 */ /* 0x000fe2000f8e00ff */
[----:B------:R-:W2:Y:S05]  /*0460*/  LDC R7, c[0x0][0x240] ;  /* 0x00009000ff077b82 */ /* 0x000eaa0000000800 */
[----:B------:R-:W3:Y:S01]  /*0470*/  LDG.E.64 R4, desc[UR6][R4.64] ;  /* 0x0000000604047981 */ /* 0x000ee2000c1e1b00 */
[----:B--2---:R-:W-:Y:S02]  /*0480*/  IADD3 R2, P1, R2, R7, RZ ;  /* 0x0000000702027210 */ /* 0x004fe40007f3e0ff */
[----:B---3--:R-:W-:-:S02]  /*0490*/  R2UR UR4, R4 ;  /* 0x00000000040472ca */ /* 0x008fc400000e0000 */
[----:B------:R-:W-:Y:S02]  /*04a0*/  R2UR UR5, R5 ;  /* 0x00000000050572ca */ /* 0x000fe400000e0000 */
[----:B------:R-:W-:-:S13]  /*04b0*/  IADD3.X R3, RZ, R3, RZ, P1, !PT ;  /* 0x00000003ff037210 */ /* 0x000fda0000ffe4ff */
.L_x_21:
[----:B------:R-:W-:Y:S05]  /*04c0*/  @!P0 EXIT ;  /* 0x000000000000894d */ /* 0x000fea0003800000 */
[--C-:B------:R-:W-:Y:S01]  /*04d0*/  SHF.R.U64 R18, R2, 0x2, R3.reuse ;  /* 0x0000000202127819 */ /* 0x100fe20000001203 */
[----:B------:R-:W-:Y:S01]  /*04e0*/  IMAD.HI.U32 R5, R0, -0x326172a9, RZ ;  /* 0xcd9e8d5700057827 */ /* 0x000fe200078e00ff */
[----:B------:R-:W-:Y:S01]  /*04f0*/  SHF.R.U32.HI R10, RZ, 0x2, R3 ;  /* 0x00000002ff0a7819 */ /* 0x000fe20000011603 */
[----:B------:R-:W-:Y:S01]  /*0500*/  UIADD3 UR9, UR5, -0x4498517b, URZ ;  /* 0xbb67ae8505097890 */ /* 0x000fe2000fffe03f */
[----:B------:R-:W-:Y:S01]  /*0510*/  SHF.R.S32.HI R11, RZ, 0x1f, R0 ;  /* 0x0000001fff0b7819 */ /* 0x000fe20000011400 */
[C---:B------:R-:W-:Y:S01]  /*0520*/  IMAD.HI.U32 R4, R18.reuse, -0x2daee0ad, RZ ;  /* 0xd2511f5312047827 */ /* 0x040fe200078e00ff */
        /* <DEDUP_REMOVED lines=44> */
[----:B------:R-:W-:Y:S01]  /*07f0*/  IMAD.HI.U32 R14, R5, -0x2daee0ad, RZ ;  /* 0xd2511f53050e7827 */ /* 0x000fe200078e00ff */
[----:B------:R-:W-:-:S03]  /*0800*/  LOP3.LUT R4, R7, UR15, R4, 0x96, !PT ;  /* 0x0000000f07047c12 */ /* 0x000fc6000f8e9604 */
[----:B------:R-:W-:Y:S02]  /*0810*/  IMAD R7, R6, -0x2daee0ad, RZ ;  /* 0xd2511f5306077824 */ /* 0x000fe400078e02ff */
[----:B------:R-:W-:Y:S02]  /*0820*/  IMAD R3, R3, -0x326172a9, RZ ;  /* 0xcd9e8d5703037824 */ /* 0x000fe400078e02ff */
[----:B------:R-:W-:Y:S01]  /*0830*/  IMAD.HI.U32 R6, R4, -0x326172a9, RZ ;  /* 0xcd9e8d5704067827 */ /* 0x000fe200078e00ff */
[----:B------:R-:W-:-:S03]  /*0840*/  LOP3.LUT R7, R14, UR17, R7, 0x96, !PT ;  /* 0x000000110e077c12 */ /* 0x000fc6000f8e9607 */
        /* <DEDUP_REMOVED lines=27> */
.L_x_30:
[C---:B------:R-:W-:Y:S01]  /*0a00*/  ISETP.NE.AND P0, PT, R24.reuse, 0x1, PT ;  /* 0x000000011800780c */ /* 0x040fe20003f05270 */
[----:B------:R-:W-:Y:S01]  /*0a10*/  BSSY B1, `(.L_x_23) ;  /* 0x000000e000017945 */ /* 0x000fe20003800000 */
[----:B------:R-:W-:Y:S01]  /*0a20*/  VIADD R19, R24, 0x1 ;  /* 0x0000000118137836 */ /* 0x000fe20000000000 */
[----:B------:R-:W-:Y:S01]  /*0a30*/  MOV R3, R22 ;  /* 0x0000001600037202 */ /* 0x000fe20000000f00 */
[----:B------:R-:W-:-:S09]  /*0a40*/  IMAD.MOV.U32 R2, RZ, RZ, R13 ;  /* 0x000000ffff027224 */ /* 0x000fd200078e000d */
[----:B------:R-:W-:Y:S05]  /*0a50*/  @!P0 BRA `(.L_x_24) ;  /* 0x0000000000208947 */ /* 0x000fea0003800000 */
[----:B------:R-:W-:Y:S01]  /*0a60*/  ISETP.NE.AND P0, PT, R24, 0x2, PT ;  /* 0x000000021800780c */ /* 0x000fe20003f05270 */
[----:B------:R-:W-:-:S12]  /*0a70*/  IMAD.MOV.U32 R13, RZ, RZ, R7 ;  /* 0x000000ffff0d7224 */ /* 0x000fd800078e0007 */
[----:B------:R-:W-:Y:S05]  /*0a80*/  @!P0 BRA `(.L_x_25) ;  /* 0x0000000000188947 */ /* 0x000fea0003800000 */
[----:B------:R-:W-:Y:S01]  /*0a90*/  ISETP.NE.AND P0, PT, R24, 0x3, PT ;  /* 0x000000031800780c */ /* 0x000fe20003f05270 */
[----:B------:R-:W-:-:S12]  /*0aa0*/  IMAD.MOV.U32 R13, RZ, RZ, R6 ;  /* 0x000000ffff0d7224 */ /* 0x000fd800078e0006 */
[----:B------:R-:W-:Y:S05]  /*0ab0*/  @P0 BRA `(.L_x_25) ;  /* 0x00000000000c0947 */ /* 0x000fea0003800000 */
[----:B------:R-:W-:Y:S01]  /*0ac0*/  MOV R13, R15 ;  /* 0x0000000f000d7202 */ /* 0x000fe20000000f00 */
[----:B------:R-:W-:Y:S06]  /*0ad0*/  BRA `(.L_x_25) ;  /* 0x0000000000047947 */ /* 0x000fec0003800000 */
.L_x_24:
[----:B------:R-:W-:-:S07]  /*0ae0*/  IMAD.MOV.U32 R13, RZ, RZ, R14 ;  /* 0x000000ffff0d7224 */ /* 0x000fce00078e000e */
.L_x_25:
[----:B------:R-:W-:Y:S05]  /*0af0*/  BSYNC B1 ;  /* 0x0000000000017941 */ /* 0x000fea0003800000 */
.L_x_23:
        /* <DEDUP_REMOVED lines=8> */
[----:B------:R-:W-:-:S04]  /*0b80*/  IADD3 R10, R10, 0x1, RZ ;  /* 0x000000010a0a7810 */ /* 0x000fc80007ffe0ff */
[----:B------:R-:W-:-:S13]  /*0b90*/  ISETP.NE.AND P0, PT, R10, RZ, PT ;  /* 0x000000ff0a00720c */ /* 0x000fda0003f05270 */
[----:B------:R-:W-:Y:S02]  /*0ba0*/  @!P0 VIADD R0, R0, 0x1 ;  /* 0x0000000100008836 */ /* 0x000fe40000000000 */
[----:B------:R-:W-:Y:S02]  /*0bb0*/  @!P0 VIADD R5, R11, 0x1 ;  /* 0x000000010b058836 */ /* 0x000fe40000000000 */
[----:B------:R-:W-:Y:S01]  /*0bc0*/  @!P0 IMAD.MOV.U32 R10, RZ, RZ, RZ ;  /* 0x000000ffff0a8224 */ /* 0x000fe200078e00ff */
[----:B------:R-:W-:-:S13]  /*0bd0*/  ISETP.NE.AND P1, PT, R0, RZ, !P0 ;  /* 0x000000ff0000720c */ /* 0x000fda0004725270 */
[----:B------:R-:W-:-:S05]  /*0be0*/  @P1 IADD3 R5, R11, RZ, RZ ;  /* 0x000000ff0b051210 */ /* 0x000fca0007ffe0ff */
[----:B------:R-:W-:-:S07]  /*0bf0*/  @!P0 IMAD.MOV.U32 R11, RZ, RZ, R5 ;  /* 0x000000ffff0b8224 */ /* 0x000fce00078e0005 */
.L_x_29:
[----:B------:R-:W-:Y:S05]  /*0c00*/  BSYNC B2 ;  /* 0x0000000000027941 */ /* 0x000fea0003800000 */
.L_x_28:
        /* <DEDUP_REMOVED lines=9> */
[----:B------:R-:W-:-:S03]  /*0ca0*/  LOP3.LUT R16, R7, UR9, R17, 0x96, !PT ;  /* 0x0000000907107c12 */ /* 0x000fc6000f8e9611 */
[----:B------:R-:W-:Y:S01]  /*0cb0*/  IMAD.MOV.U32 R19, RZ, RZ, RZ ;  /* 0x000000ffff137224 */ /* 0x000fe200078e00ff */
        /* <DEDUP_REMOVED lines=29> */
[----:B------:R-:W-:Y:S02]  /*0e90*/  LOP3.LUT R6, R21, UR24, R14, 0x96, !PT ;  /* 0x0000001815067c12 */ /* 0x000fe4000f8e960e */
[----:B------:R-:W-:Y:S01]  /*0ea0*/  MOV R14, R20 ;  /* 0x00000014000e7202 */ /* 0x000fe20000000f00 */
[----:B------:R-:W-:Y:S01]  /*0eb0*/  IMAD.MOV.U32 R15, RZ, RZ, R16 ;  /* 0x000000ffff0f7224 */ /* 0x000fe200078e0010 */
[----:B------:R-:W-:-:S07]  /*0ec0*/  LOP3.LUT R7, R17, UR25, R4, 0x96, !PT ;  /* 0x0000001911077c12 */ /* 0x000fce000f8e9604 */
.L_x_27:
[----:B------:R-:W-:Y:S05]  /*0ed0*/  BSYNC B1 ;  /* 0x0000000000017941 */ /* 0x000fea0003800000 */
.L_x_26:
[----:B------:R-:W0:Y:S01]  /*0ee0*/  I2F.U32.RP R16, R12 ;  /* 0x0000000c00107306 */ /* 0x000e220000209000 */
[C---:B------:R-:W-:Y:S01]  /*0ef0*/  ISETP.NE.U32.AND P1, PT, R12.reuse, RZ, PT ;  /* 0x000000ff0c00720c */ /* 0x040fe20003f25070 */
[----:B------:R-:W-:-:S06]  /*0f00*/  VIADD R23, R12, 0xffffffff ;  /* 0xffffffff0c177836 */ /* 0x000fcc0000000000 */
        /* <DEDUP_REMOVED lines=13> */
[-C--:B------:R-:W-:Y:S02]  /*0fe0*/  @P0 IADD3 R13, R13, -R12.reuse, RZ ;  /* 0x8000000c0d0d0210 */ /* 0x080fe40007ffe0ff */
[----:B------:R-:W-:-:S04]  /*0ff0*/  @!P1 LOP3.LUT R13, RZ, R12, RZ, 0x33, !PT ;  /* 0x0000000cff0d9212 */ /* 0x000fc800078e33ff */
[----:B------:R-:W-:-:S13]  /*1000*/  ISETP.NE.AND P0, PT, R23, R13, PT ;  /* 0x0000000d1700720c */ /* 0x000fda0003f05270 */
[----:B------:R-:W0:Y:S01]  /*1010*/  @P0 LDC.64 R4, c[0x0][0x218] ;  /* 0x00008600ff040b82 */ /* 0x000e220000000a00 */
[----:B------:R-:W-:Y:S01]  /*1020*/  @P0 IADD3 R13, P1, R13, R8, RZ ;  /* 0x000000080d0d0210 */ /* 0x000fe20007f3e0ff */
[----:B------:R-:W2:Y:S03]  /*1030*/  @P0 LDG.E.64 R16, desc[UR6][R2.64] ;  /* 0x0000000602100981 */ /* 0x000ea6000c1e1b00 */
[----:B------:R-:W-:Y:S02]  /*1040*/  @P0 IADD3.X R12, RZ, R9, RZ, P1, !PT ;  /* 0x00000009ff0c0210 */ /* 0x000fe40000ffe4ff */
[----:B0-----:R-:W-:-:S04]  /*1050*/  @P0 LEA R4, P1, R13, R4, 0x3 ;  /* 0x000000040d040211 */ /* 0x001fc800078218ff */
[----:B------:R-:W-:-:S05]  /*1060*/  @P0 LEA.HI.X R5, R13, R5, R12, 0x3, P1 ;  /* 0x000000050d050211 */ /* 0x000fca00008f1c0c */
[----:B------:R-:W3:Y:S01]  /*1070*/  @P0 LDG.E.64 R12, desc[UR6][R4.64] ;  /* 0x00000006040c0981 */ /* 0x000ee2000c1e1b00 */
[----:B------:R-:W-:Y:S02]  /*1080*/  IMAD.MOV.U32 R24, RZ, RZ, R19 ;  /* 0x000000ffff187224 */ /* 0x000fe400078e0013 */
[----:B---3--:R-:W-:Y:S01]  /*1090*/  @P0 IMAD.MOV.U32 R21, RZ, RZ, R13 ;  /* 0x000000ffff150224 */ /* 0x008fe200078e000d */
[----:B------:R-:W-:-:S05]  /*10a0*/  @P0 MOV R20, R12 ;  /* 0x0000000c00140202 */ /* 0x000fca0000000f00 */
[----:B------:R0:W-:Y:S04]  /*10b0*/  @P0 STG.E.64 desc[UR6][R2.64], R20 ;  /* 0x0000001402000986 */ /* 0x0001e8000c101b06 */
[----:B--2---:R0:W-:Y:S01]  /*10c0*/  @P0 STG.E.64 desc[UR6][R4.64], R16 ;  /* 0x0000001004000986 */ /* 0x0041e2000c101b06 */
[----:B------:R-:W-:Y:S02]  /*10d0*/  ISETP.GT.AND P0, PT, R23, 0x1, PT ;  /* 0x000000011700780c */ /* 0x000fe40003f04270 */
[----:B------:R-:W-:Y:S02]  /*10e0*/  IADD3 R13, P1, R2, -0x8, RZ ;  /* 0xfffffff8020d7810 */ /* 0x000fe40007f3e0ff */
[----:B------:R-:W-:Y:S02]  /*10f0*/  MOV R12, R23 ;  /* 0x00000017000c7202 */ /* 0x000fe40000000f00 */
[----:B------:R-:W-:-:S07]  /*1100*/  IADD3.X R22, R3, -0x1, RZ, P1, !PT ;  /* 0xffffffff03167810 */ /* 0x000fce0000ffe4ff */
[----:B0-----:R-:W-:Y:S05]  /*1110*/  @P0 BRA `(.L_x_30) ;  /* 0xfffffff800380947 */ /* 0x001fea000383ffff */
[----:B------:R-:W-:Y:S05]  /*1120*/  BSYNC B0 ;  /* 0x0000000000007941 */ /* 0x000fea0003800000 */
.L_x_22:
[----:B------:R-:W-:Y:S05]  /*1130*/  EXIT ;  /* 0x000000000000794d */ /* 0x000fea0003800000 */
.L_x_31:
        /* <DEDUP_REMOVED lines=12> */
.L_x_129:


//--------------------- .text._ZN44_GLOBAL__N__b9816450_11_Randperm_cu_4012db6537randperm_handle_duplicate_keys_kernelIlN2at6native44_GLOBAL__N__b9816450_11_Randperm_cu_4012db6510OpaqueTypeILi4EEEEEvPT_PT0_S6_iNS1_15PhiloxCudaStateE --------------------------
	.section	.text._ZN44_GLOBAL__N__b9816450_11_Randperm_cu_4012db6537randperm_handle_duplicate_keys_kernelIlN2at6native44_GLOBAL__N__b9816450_11_Randperm_cu_4012db6510OpaqueTypeILi4EEEEEvPT_PT0_S6_iNS1_15PhiloxCudaStateE,"ax",@progbits
	.align	128
.text._ZN44_GLOBAL__N__b9816450_11_Randperm_cu_4012db6537randperm_handle_duplicate_keys_kernelIlN2at6native44_GLOBAL__N__b9816450_11_Randperm_cu_4012db6510OpaqueTypeILi4EEEEEvPT_PT0_S6_iNS1_15PhiloxCudaStateE:
        .type           _ZN44_GLOBAL__N__b9816450_11_Randperm_cu_4012db6537randperm_handle_duplicate_keys_kernelIlN2at6native44_GLOBAL__N__b9816450_11_Randperm_cu_4012db6510OpaqueTypeILi4EEEEEvPT_PT0_S6_iNS1_15PhiloxCudaStateE,@function
        .size           _ZN44_GLOBAL__N__b9816450_11_Randperm_cu_4012db6537randperm_handle_duplicate_keys_kernelIlN2at6native44_GLOBAL__N__b9816450_11_Randperm_cu_4012db6510OpaqueTypeILi4EEEEEvPT_PT0_S6_iNS1_15PhiloxCudaStateE,(.L_x_130 - _ZN44_GLOBAL__N__b9816450_11_Randperm_cu_4012db6537randperm_handle_duplicate_keys_kernelIlN2at6native44_GLOBAL__N__b9816450_11_Randperm_cu_4012db6510OpaqueTypeILi4EEEEEvPT_PT0_S6_iNS1_15PhiloxCudaStateE)
        .other          _ZN44_GLOBAL__N__b9816450_11_Randperm_cu_4012db6537randperm_handle_duplicate_keys_kernelIlN2at6native44_GLOBAL__N__b9816450_11_Randperm_cu_4012db6510OpaqueTypeILi4EEEEEvPT_PT0_S6_iNS1_15PhiloxCudaStateE,@"STO_CUDA_ENTRY STV_DEFAULT"
_ZN44_GLOBAL__N__b9816450_11_Randperm_cu_4012db6537randperm_handle_duplicate_keys_kernelIlN2at6native44_GLOBAL__N__b9816450_11_Randperm_cu_4012db6510OpaqueTypeILi4EEEEEvPT_PT0_S6_iNS1_15PhiloxCudaStateE:
        /* <DEDUP_REMOVED lines=31> */
.L_x_33:
[----:B------:R-:W-:Y:S05]  /*01f0*/  BSYNC B0 ;  /* 0x0000000000007941 */ /* 0x000fea0003800000 */
.L_x_32:
        /* <DEDUP_REMOVED lines=13> */
.L_x_36:
[----:B------:R-:W-:Y:S01]  /*02d0*/  VIADD R17, R15, 0x1 ;  /* 0x000000010f117836 */ /* 0x000fe20000000000 */
[----:B------:R-:W-:Y:S01]  /*02e0*/  MOV R14, R16 ;  /* 0x00000010000e7202 */ /* 0x000fe20000000f00 */
[----:B------:R-:W-:Y:S01]  /*02f0*/  IMAD.MOV.U32 R5, RZ, RZ, R19 ;  /* 0x000000ffff057224 */ /* 0x000fe200078e0013 */
[----:B------:R-:W-:Y:S01]  /*0300*/  MOV R21, R15 ;  /* 0x0000000f00157202 */ /* 0x000fe20000000f00 */
[----:B------:R-:W-:-:S05]  /*0310*/  IMAD.IADD R4, R0, 0x1, R17 ;  /* 0x0000000100047824 */ /* 0x000fca00078e0211 */
[----:B------:R-:W-:Y:S01]  /*0320*/  ISETP.GE.AND P0, PT, R4, UR9, PT ;  /* 0x0000000904007c0c */ /* 0x000fe2000bf06270 */
[----:B------:R-:W-:-:S12]  /*0330*/  IMAD.MOV.U32 R4, RZ, RZ, R18 ;  /* 0x000000ffff047224 */ /* 0x000fd800078e0012 */
        /* <DEDUP_REMOVED lines=11> */
.L_x_35:
[----:B------:R-:W-:Y:S05]  /*03f0*/  BSYNC B0 ;  /* 0x0000000000007941 */ /* 0x000fea0003800000 */
.L_x_34:
        /* <DEDUP_REMOVED lines=12> */
.L_x_37:
        /* <DEDUP_REMOVED lines=84> */
.L_x_46:
        /* <DEDUP_REMOVED lines=14> */
.L_x_40:
[----:B------:R-:W-:-:S07]  /*0ae0*/  IMAD.MOV.U32 R17, RZ, RZ, R10 ;  /* 0x000000ffff117224 */ /* 0x000fce00078e000a */
.L_x_41:
[----:B------:R-:W-:Y:S05]  /*0af0*/  BSYNC B1 ;  /* 0x0000000000017941 */ /* 0x000fea0003800000 */
.L_x_39:
        /* <DEDUP_REMOVED lines=16> */
.L_x_45:
[----:B------:R-:W-:Y:S05]  /*0c00*/  BSYNC B2 ;  /* 0x0000000000027941 */ /* 0x000fea0003800000 */
.L_x_44:
        /* <DEDUP_REMOVED lines=41> */
[----:B------:R-:W-:-:S11]  /*0ea0*/  HFMA2.MMA R9, -RZ, RZ, 0, 0 ;  /* 0x00000000ff097435 */ /* 0x000fd600000001ff */
.L_x_43:
[----:B------:R-:W-:Y:S05]  /*0eb0*/  BSYNC B1 ;  /* 0x0000000000017941 */ /* 0x000fea0003800000 */
.L_x_42:
[----:B------:R-:W0:Y:S01]  /*0ec0*/  I2F.U32.RP R11, R14 ;  /* 0x0000000e000b7306 */ /* 0x000e220000209000 */
[C---:B------:R-:W-:Y:S01]  /*0ed0*/  ISETP.NE.U32.AND P1, PT, R14.reuse, RZ, PT ;  /* 0x000000ff0e00720c */ /* 0x040fe20003f25070 */
[----:B------:R-:W-:-:S06]  /*0ee0*/  VIADD R22, R14, 0xffffffff ;  /* 0xffffffff0e167836 */ /* 0x000fcc0000000000 */
[----:B0-----:R-:W0:Y:S02]  /*0ef0*/  MUFU.RCP R11, R11 ;  /* 0x0000000b000b7308 */ /* 0x001e240000001000 */
[----:B0-----:R-:W-:-:S06]  /*0f00*/  VIADD R4, R11, 0xffffffe ;  /* 0x0ffffffe0b047836 */ /* 0x001fcc0000000000 */
[----:B------:R0:W1:Y:S02]  /*0f10*/  F2I.FTZ.U32.TRUNC.NTZ R5, R4 ;  /* 0x0000000400057305 */ /* 0x000064000021f000 */
[----:B0-----:R-:W-:Y:S01]  /*0f20*/  MOV R4, RZ ;  /* 0x000000ff00047202 */ /* 0x001fe20000000f00 */
[----:B-1----:R-:W-:-:S04]  /*0f30*/  IMAD.MOV R19, RZ, RZ, -R5 ;  /* 0x000000ffff137224 */ /* 0x002fc800078e0a05 */
[----:B------:R-:W-:-:S04]  /*0f40*/  IMAD R19, R19, R14, RZ ;  /* 0x0000000e13137224 */ /* 0x000fc800078e02ff */
[----:B------:R-:W-:-:S06]  /*0f50*/  IMAD.HI.U32 R20, R5, R19, R4 ;  /* 0x0000001305147227 */ /* 0x000fcc00078e0004 */
[----:B------:R-:W-:-:S04]  /*0f60*/  IMAD.HI.U32 R20, R20, R17, RZ ;  /* 0x0000001114147227 */ /* 0x000fc800078e00ff */
[----:B------:R-:W-:-:S04]  /*0f70*/  IMAD.MOV R20, RZ, RZ, -R20 ;  /* 0x000000ffff147224 */ /* 0x000fc800078e0a14 */
        /* <DEDUP_REMOVED lines=9> */
[----:B------:R-:W2:Y:S03]  /*1010*/  @P0 LDG.E R11, desc[UR6][R2.64] ;  /* 0x00000006020b0981 */ /* 0x000ea6000c1e1900 */
[----:B------:R-:W-:Y:S02]  /*1020*/  @P0 IADD3.X R14, RZ, R13, RZ, P1, !PT ;  /* 0x0000000dff0e0210 */ /* 0x000fe40000ffe4ff */
[----:B0-----:R-:W-:-:S04]  /*1030*/  @P0 LEA R20, P1, R17, R4, 0x2 ;  /* 0x0000000411140211 */ /* 0x001fc800078210ff */
[----:B------:R-:W-:-:S05]  /*1040*/  @P0 LEA.HI.X R21, R17, R5, R14, 0x2, P1 ;  /* 0x0000000511150211 */ /* 0x000fca00008f140e */
[----:B------:R-:W3:Y:S01]  /*1050*/  @P0 LDG.E R17, desc[UR6][R20.64] ;  /* 0x0000000614110981 */ /* 0x000ee2000c1e1900 */
[----:B------:R-:W-:Y:S01]  /*1060*/  IADD3 R4, P1, R2, -0x4, RZ ;  /* 0xfffffffc02047810 */ /* 0x000fe20007f3e0ff */
[----:B------:R-:W-:Y:S01]  /*1070*/  IMAD.MOV.U32 R19, RZ, RZ, R9 ;  /* 0x000000ffff137224 */ /* 0x000fe200078e0009 */
[----:B------:R-:W-:Y:S02]  /*1080*/  MOV R14, R22 ;  /* 0x00000016000e7202 */ /* 0x000fe40000000f00 */
[----:B------:R-:W-:Y:S01]  /*1090*/  IADD3.X R5, R3, -0x1, RZ, P1, !PT ;  /* 0xffffffff03057810 */ /* 0x000fe20000ffe4ff */
[----:B---3--:R0:W-:Y:S04]  /*10a0*/  @P0 STG.E desc[UR6][R2.64], R17 ;  /* 0x0000001102000986 */ /* 0x0081e8000c101906 */
[----:B--2---:R0:W-:Y:S01]  /*10b0*/  @P0 STG.E desc[UR6][R20.64], R11 ;  /* 0x0000000b14000986 */ /* 0x0041e2000c101906 */
[----:B------:R-:W-:-:S13]  /*10c0*/  ISETP.GT.AND P0, PT, R22, 0x1, PT ;  /* 0x000000011600780c */ /* 0x000fda0003f04270 */
[----:B0-----:R-:W-:Y:S05]  /*10d0*/  @P0 BRA `(.L_x_46) ;  /* 0xfffffff800480947 */ /* 0x001fea000383ffff */
[----:B------:R-:W-:Y:S05]  /*10e0*/  BSYNC B0 ;  /* 0x0000000000007941 */ /* 0x000fea0003800000 */
.L_x_38:
[----:B------:R-:W-:Y:S05]  /*10f0*/  EXIT ;  /* 0x000000000000794d */ /* 0x000fea0003800000 */
.L_x_47:
        /* <DEDUP_REMOVED lines=16> */
.L_x_130:


//--------------------- .text._ZN44_GLOBAL__N__b9816450_11_Randperm_cu_4012db6537randperm_handle_duplicate_keys_kernelIlN2at6native44_GLOBAL__N__b9816450_11_Randperm_cu_4012db6510OpaqueTypeILi1EEEEEvPT_PT0_S6_iNS1_15PhiloxCudaStateE --------------------------
	.section	.text._ZN44_GLOBAL__N__b9816450_11_Randperm_cu_4012db6537randperm_handle_duplicate_keys_kernelIlN2at6native44_GLOBAL__N__b9816450_11_Randperm_cu_4012db6510OpaqueTypeILi1EEEEEvPT_PT0_S6_iNS1_15PhiloxCudaStateE,"ax",@progbits
	.align	128
.text._ZN44_GLOBAL__N__b9816450_11_Randperm_cu_4012db6537randperm_handle_duplicate_keys_kernelIlN2at6native44_GLOBAL__N__b9816450_11_Randperm_cu_4012db6510OpaqueTypeILi1EEEEEvPT_PT0_S6_iNS1_15PhiloxCudaStateE:
        .type           _ZN44_GLOBAL__N__b9816450_11_Randperm_cu_4012db6537randperm_handle_duplicate_keys_kernelIlN2at6native44_GLOBAL__N__b9816450_11_Randperm_cu_4012db6510OpaqueTypeILi1EEEEEvPT_PT0_S6_iNS1_15PhiloxCudaStateE,@function
        .size           _ZN44_GLOBAL__N__b9816450_11_Randperm_cu_4012db6537randperm_handle_duplicate_keys_kernelIlN2at6native44_GLOBAL__N__b9816450_11_Randperm_cu_4012db6510OpaqueTypeILi1EEEEEvPT_PT0_S6_iNS1_15PhiloxCudaStateE,(.L_x_131 - _ZN44_GLOBAL__N__b9816450_11_Randperm_cu_4012db6537randperm_handle_duplicate_keys_kernelIlN2at6native44_GLOBAL__N__b9816450_11_Randperm_cu_4012db6510OpaqueTypeILi1EEEEEvPT_PT0_S6_iNS1_15PhiloxCudaStateE)
        .other          _ZN44_GLOBAL__N__b9816450_11_Randperm_cu_4012db6537randperm_handle_duplicate_keys_kernelIlN2at6native44_GLOBAL__N__b9816450_11_Randperm_cu_4012db6510OpaqueTypeILi1EEEEEvPT_PT0_S6_iNS1_15PhiloxCudaStateE,@"STO_CUDA_ENTRY STV_DEFAULT"
_ZN44_GLOBAL__N__b9816450_11_Randperm_cu_4012db6537randperm_handle_duplicate_keys_kernelIlN2at6native44_GLOBAL__N__b9816450_11_Randperm_cu_4012db6510OpaqueTypeILi1EEEEEvPT_PT0_S6_iNS1_15PhiloxCudaStateE:
        /* <DEDUP_REMOVED lines=31> */
.L_x_49:
[----:B------:R-:W-:Y:S05]  /*01f0*/  BSYNC B0 ;  /* 0x0000000000007941 */ /* 0x000fea0003800000 */
.L_x_48:
[----:B------:R-:W-:Y:S01]  /*0200*/  IADD3 R8, P1, R8, 0x8, RZ ;  /* 0x0000000808087810 */ /* 0x000fe20007f3e0ff */
[----:B------:R-:W-:Y:S01]  /*0210*/  ULDC.64 UR8, c[0x0][0x218] ;  /* 0x0000860000087ab9 */ /* 0x000fe20000000a00 */
[--C-:B------:R-:W-:Y:S01]  /*0220*/  SHF.R.S32.HI R12, RZ, 0x1f, R0.reuse ;  /* 0x0000001fff0c7819 */ /* 0x100fe20000011400 */
[----:B------:R-:W-:Y:S01]  /*0230*/  HFMA2.MMA R16, -RZ, RZ, 0, 5.9604644775390625e-08 ;  /* 0x00000001ff107435 */ /* 0x000fe200000001ff */
[----:B------:R-:W-:Y:S01]  /*0240*/  IADD3 R18, P0, R0, UR8, RZ ;  /* 0x0000000800127c10 */ /* 0x000fe2000ff1e0ff */
[----:B------:R-:W-:Y:S01]  /*0250*/  BSSY B0, `(.L_x_50) ;  /* 0x000001a000007945 */ /* 0x000fe20003800000 */
[----:B------:R-:W-:Y:S01]  /*0260*/  IADD3.X R9, RZ, R9, RZ, P1, !PT ;  /* 0x00000009ff097210 */ /* 0x000fe20000ffe4ff */
[----:B------:R-:W-:Y:S01]  /*0270*/  IMAD.MOV.U32 R13, RZ, RZ, R0 ;  /* 0x000000ffff0d7224 */ /* 0x000fe200078e0000 */
[----:B------:R-:W-:Y:S01]  /*0280*/  IADD3.X R19, R12, UR9, RZ, P0, !PT ;  /* 0x000000090c137c10 */ /* 0x000fe200087fe4ff */
[----:B------:R-:W-:Y:S01]  /*0290*/  IMAD.MOV.U32 R15, RZ, RZ, RZ ;  /* 0x000000ffff0f7224 */ /* 0x000fe200078e00ff */
[----:B------:R-:W-:Y:S01]  /*02a0*/  ULDC.U8 UR8, c[0x0][0x244] ;  /* 0x0000910000087ab9 */ /* 0x000fe20000000000 */
[----:B------:R-:W-:Y:S01]  /*02b0*/  ULDC UR9, c[0x0][0x228] ;  /* 0x00008a0000097ab9 */ /* 0x000fe20000000800 */
[----:B------:R-:W-:-:S05]  /*02c0*/  ULDC.64 UR10, c[0x0][0x220] ;  /* 0x00008800000a7ab9 */ /* 0x000fca0000000a00 */
.L_x_52:
        /* <DEDUP_REMOVED lines=18> */
.L_x_51:
[----:B------:R-:W-:Y:S05]  /*03f0*/  BSYNC B0 ;  /* 0x0000000000007941 */ /* 0x000fea0003800000 */
.L_x_50:
        /* <DEDUP_REMOVED lines=12> */
.L_x_53:
        /* <DEDUP_REMOVED lines=84> */
.L_x_62:
        /* <DEDUP_REMOVED lines=14> */
.L_x_56:
[----:B------:R-:W-:-:S07]  /*0ae0*/  IMAD.MOV.U32 R17, RZ, RZ, R10 ;  /* 0x000000ffff117224 */ /* 0x000fce00078e000a */
.L_x_57:
[----:B------:R-:W-:Y:S05]  /*0af0*/  BSYNC B1 ;  /* 0x0000000000017941 */ /* 0x000fea0003800000 */
.L_x_55:
        /* <DEDUP_REMOVED lines=16> */
.L_x_61:
[----:B------:R-:W-:Y:S05]  /*0c00*/  BSYNC B2 ;  /* 0x0000000000027941 */ /* 0x000fea0003800000 */
.L_x_60:
        /* <DEDUP_REMOVED lines=42> */
.L_x_59:
[----:B------:R-:W-:Y:S05]  /*0eb0*/  BSYNC B1 ;  /* 0x0000000000017941 */ /* 0x000fea0003800000 */
.L_x_58:
[----:B------:R-:W0:Y:S01]  /*0ec0*/  I2F.U32.RP R11, R14 ;  /* 0x0000000e000b7306 */ /* 0x000e220000209000 */
[C---:B------:R-:W-:Y:S02]  /*0ed0*/  ISETP.NE.U32.AND P1, PT, R14.reuse, RZ, PT ;  /* 0x000000ff0e00720c */ /* 0x040fe40003f25070 */
[----:B------:R-:W-:-:S05]  /*0ee0*/  IADD3 R22, R14, -0x1, RZ ;  /* 0xffffffff0e167810 */ /* 0x000fca0007ffe0ff */
        /* <DEDUP_REMOVED lines=11> */
[----:B------:R-:W-:-:S04]  /*0fa0*/  @P0 IADD3 R21, R21, -R14, RZ ;  /* 0x8000000e15150210 */ /* 0x000fc80007ffe0ff */
[----:B------:R-:W-:-:S13]  /*0fb0*/  ISETP.GE.U32.AND P0, PT, R21, R14, PT ;  /* 0x0000000e1500720c */ /* 0x000fda0003f06070 */
[----:B------:R-:W-:Y:S01]  /*0fc0*/  @P0 IMAD.IADD R21, R21, 0x1, -R14 ;  /* 0x0000000115150824 */ /* 0x000fe200078e0a0e */
[----:B------:R-:W-:-:S04]  /*0fd0*/  @!P1 LOP3.LUT R21, RZ, R14, RZ, 0x33, !PT ;  /* 0x0000000eff159212 */ /* 0x000fc800078e33ff */
[----:B------:R-:W-:-:S13]  /*0fe0*/  ISETP.NE.AND P0, PT, R22, R21, PT ;  /* 0x000000151600720c */ /* 0x000fda0003f05270 */
[----:B------:R-:W0:Y:S01]  /*0ff0*/  @P0 LDC.64 R4, c[0x0][0x218] ;  /* 0x00008600ff040b82 */ /* 0x000e220000000a00 */
[----:B------:R-:W2:Y:S01]  /*1000*/  @P0 LDG.E.U8 R11, desc[UR6][R2.64] ;  /* 0x00000006020b0981 */ /* 0x000ea2000c1e1100 */
[----:B0-----:R-:W-:-:S04]  /*1010*/  @P0 IADD3 R20, P1, P2, R21, R4, R13 ;  /* 0x0000000415140210 */ /* 0x001fc80007a3e00d */
[----:B------:R-:W-:-:S05]  /*1020*/  @P0 IADD3.X R21, RZ, R5, R12, P1, P2 ;  /* 0x00000005ff150210 */ /* 0x000fca0000fe440c */
[----:B------:R-:W3:Y:S01]  /*1030*/  @P0 LDG.E.U8 R17, desc[UR6][R20.64] ;  /* 0x0000000614110981 */ /* 0x000ee2000c1e1100 */
[----:B------:R-:W-:Y:S01]  /*1040*/  IADD3 R4, P1, R2, -0x1, RZ ;  /* 0xffffffff02047810 */ /* 0x000fe20007f3e0ff */
[----:B------:R-:W-:Y:S01]  /*1050*/  IMAD.MOV.U32 R19, RZ, RZ, R9 ;  /* 0x000000ffff137224 */ /* 0x000fe200078e0009 */
[----:B------:R-:W-:Y:S02]  /*1060*/  MOV R14, R22 ;  /* 0x00000016000e7202 */ /* 0x000fe40000000f00 */
[----:B------:R-:W-:Y:S01]  /*1070*/  IADD3.X R5, R3, -0x1, RZ, P1, !PT ;  /* 0xffffffff03057810 */ /* 0x000fe20000ffe4ff */
[----:B---3--:R0:W-:Y:S04]  /*1080*/  @P0 STG.E.U8 desc[UR6][R2.64], R17 ;  /* 0x0000001102000986 */ /* 0x0081e8000c101106 */
[----:B--2---:R0:W-:Y:S01]  /*1090*/  @P0 STG.E.U8 desc[UR6][R20.64], R11 ;  /* 0x0000000b14000986 */ /* 0x0041e2000c101106 */
[----:B------:R-:W-:-:S13]  /*10a0*/  ISETP.GT.AND P0, PT, R22, 0x1, PT ;  /* 0x000000011600780c */ /* 0x000fda0003f04270 */
[----:B0-----:R-:W-:Y:S05]  /*10b0*/  @P0 BRA `(.L_x_62) ;  /* 0xfffffff800500947 */ /* 0x001fea000383ffff */
[----:B------:R-:W-:Y:S05]  /*10c0*/  BSYNC B0 ;  /* 0x0000000000007941 */ /* 0x000fea0003800000 */
.L_x_54:
[----:B------:R-:W-:Y:S05]  /*10d0*/  EXIT ;  /* 0x000000000000794d */ /* 0x000fea0003800000 */
.L_x_63:
        /* <DEDUP_REMOVED lines=10> */
.L_x_131:


//--------------------- .text._ZN44_GLOBAL__N__b9816450_11_Randperm_cu_4012db6537randperm_handle_duplicate_keys_kernelIiN2at6native44_GLOBAL__N__b9816450_11_Randperm_cu_4012db6510OpaqueTypeILi2EEEEEvPT_PT0_S6_iNS1_15PhiloxCudaStateE --------------------------
	.section	.text._ZN44_GLOBAL__N__b9816450_11_Randperm_cu_4012db6537randperm_handle_duplicate_keys_kernelIiN2at6native44_GLOBAL__N__b9816450_11_Randperm_cu_4012db6510OpaqueTypeILi2EEEEEvPT_PT0_S6_iNS1_15PhiloxCudaStateE,"ax",@progbits
	.align	128
.text._ZN44_GLOBAL__N__b9816450_11_Randperm_cu_4012db6537randperm_handle_duplicate_keys_kernelIiN2at6native44_GLOBAL__N__b9816450_11_Randperm_cu_4012db6510OpaqueTypeILi2EEEEEvPT_PT0_S6_iNS1_15PhiloxCudaStateE:
        .type           _ZN44_GLOBAL__N__b9816450_11_Randperm_cu_4012db6537randperm_handle_duplicate_keys_kernelIiN2at6native44_GLOBAL__N__b9816450_11_Randperm_cu_4012db6510OpaqueTypeILi2EEEEEvPT_PT0_S6_iNS1_15PhiloxCudaStateE,@function
        .size           _ZN44_GLOBAL__N__b9816450_11_Randperm_cu_4012db6537randperm_handle_duplicate_keys_kernelIiN2at6native44_GLOBAL__N__b9816450_11_Randperm_cu_4012db6510OpaqueTypeILi2EEEEEvPT_PT0_S6_iNS1_15PhiloxCudaStateE,(.L_x_132 - _ZN44_GLOBAL__N__b9816450_11_Randperm_cu_4012db6537randperm_handle_duplicate_keys_kernelIiN2at6native44_GLOBAL__N__b9816450_11_Randperm_cu_4012db6510OpaqueTypeILi2EEEEEvPT_PT0_S6_iNS1_15PhiloxCudaStateE)
        .other          _ZN44_GLOBAL__N__b9816450_11_Randperm_cu_4012db6537randperm_handle_duplicate_keys_kernelIiN2at6native44_GLOBAL__N__b9816450_11_Randperm_cu_4012db6510OpaqueTypeILi2EEEEEvPT_PT0_S6_iNS1_15PhiloxCudaStateE,@"STO_CUDA_ENTRY STV_DEFAULT"
_ZN44_GLOBAL__N__b9816450_11_Randperm_cu_4012db6537randperm_handle_duplicate_keys_kernelIiN2at6native44_GLOBAL__N__b9816450_11_Randperm_cu_4012db6510OpaqueTypeILi2EEEEEvPT_PT0_S6_iNS1_15PhiloxCudaStateE:
        /* <DEDUP_REMOVED lines=15> */
[----:B------:R-:W-:Y:S01]  /*00f0*/  ULDC UR8, c[0x0][0x220] ;  /* 0x0000880000087ab9 */ /* 0x000fe20000000800 */
[----:B0-----:R-:W-:-:S05]  /*0100*/  IMAD.WIDE R4, R0, 0x4, R4 ;  /* 0x0000000400047825 */ /* 0x001fca00078e0204 */
[----:B------:R-:W2:Y:S04]  /*0110*/  LDG.E R6, desc[UR6][R4.64+0x4] ;  /* 0x0000040604067981 */ /* 0x000ea8000c1e1900 */
[----:B------:R-:W2:Y:S02]  /*0120*/  LDG.E R19, desc[UR6][R4.64] ;  /* 0x0000000604137981 */ /* 0x000ea4000c1e1900 */
[----:B--2---:R-:W-:-:S13]  /*0130*/  LOP3.LUT P0, RZ, R6, UR8, R19, 0x48, !PT ;  /* 0x0000000806ff7c12 */ /* 0x004fda000f804813 */
[----:B------:R-:W-:Y:S05]  /*0140*/  @P0 EXIT ;  /* 0x000000000000094d */ /* 0x000fea0003800000 */
[----:B------:R-:W-:Y:S01]  /*0150*/  ISETP.NE.AND P0, PT, R0, RZ, PT ;  /* 0x000000ff0000720c */ /* 0x000fe20003f05270 */
[----:B------:R-:W-:-:S12]  /*0160*/  BSSY B0, `(.L_x_64) ;  /* 0x0000005000007945 */ /* 0x000fd80003800000 */
[----:B------:R-:W-:Y:S05]  /*0170*/  @!P0 BRA `(.L_x_65) ;  /* 0x00000000000c8947 */ /* 0x000fea0003800000 */
[----:B------:R-:W2:Y:S02]  /*0180*/  LDG.E R6, desc[UR6][R4.64+-0x4] ;  /* 0xfffffc0604067981 */ /* 0x000ea4000c1e1900 */
[----:B--2---:R-:W-:-:S13]  /*0190*/  LOP3.LUT P0, RZ, R6, UR8, R19, 0x48, !PT ;  /* 0x0000000806ff7c12 */ /* 0x004fda000f804813 */
[----:B------:R-:W-:Y:S05]  /*01a0*/  @!P0 EXIT ;  /* 0x000000000000894d */ /* 0x000fea0003800000 */
.L_x_65:
[----:B------:R-:W-:Y:S05]  /*01b0*/  BSYNC B0 ;  /* 0x0000000000007941 */ /* 0x000fea0003800000 */
.L_x_64:
        /* <DEDUP_REMOVED lines=12> */
[----:B------:R-:W-:-:S05]  /*0280*/  ULDC UR10, c[0x0][0x220] ;  /* 0x00008800000a7ab9 */ /* 0x000fca0000000800 */
.L_x_68:
        /* <DEDUP_REMOVED lines=9> */
[----:B------:R-:W2:Y:S01]  /*0320*/  LDG.E R8, desc[UR6][R8.64] ;  /* 0x0000000608087981 */ /* 0x000ea2000c1e1900 */
[----:B------:R-:W-:Y:S01]  /*0330*/  IADD3 R16, P1, R4, 0x2, RZ ;  /* 0x0000000204107810 */ /* 0x000fe20007f3e0ff */
[----:B------:R-:W-:Y:S02]  /*0340*/  IMAD.MOV.U32 R10, RZ, RZ, R15 ;  /* 0x000000ffff0a7224 */ /* 0x000fe400078e000f */
[----:B------:R-:W-:Y:S01]  /*0350*/  VIADD R11, R14, 0x1 ;  /* 0x000000010e0b7836 */ /* 0x000fe20000000000 */
[----:B------:R-:W-:Y:S02]  /*0360*/  IADD3.X R17, RZ, R5, RZ, P1, !PT ;  /* 0x00000005ff117210 */ /* 0x000fe40000ffe4ff */
[----:B--2---:R-:W-:-:S13]  /*0370*/  LOP3.LUT P0, RZ, R19, UR10, R8, 0x48, !PT ;  /* 0x0000000a13ff7c12 */ /* 0x004fda000f804808 */
[----:B------:R-:W-:Y:S05]  /*0380*/  @!P0 BRA `(.L_x_68) ;  /* 0xfffffffc00c08947 */ /* 0x000fea000383ffff */
.L_x_67:
[----:B------:R-:W-:Y:S05]  /*0390*/  BSYNC B0 ;  /* 0x0000000000007941 */ /* 0x000fea0003800000 */
.L_x_66:
        /* <DEDUP_REMOVED lines=12> */
.L_x_69:
        /* <DEDUP_REMOVED lines=84> */
.L_x_78:
        /* <DEDUP_REMOVED lines=14> */
.L_x_72:
[----:B------:R-:W-:-:S07]  /*0a80*/  IMAD.MOV.U32 R17, RZ, RZ, R10 ;  /* 0x000000ffff117224 */ /* 0x000fce00078e000a */
.L_x_73:
[----:B------:R-:W-:Y:S05]  /*0a90*/  BSYNC B1 ;  /* 0x0000000000017941 */ /* 0x000fea0003800000 */
.L_x_71:
        /* <DEDUP_REMOVED lines=10> */
[----:B------:R-:W-:Y:S01]  /*0b40*/  @!P0 VIADD R0, R0, 0x1 ;  /* 0x0000000100008836 */ /* 0x000fe20000000000 */
[----:B------:R-:W-:Y:S02]  /*0b50*/  @!P0 IADD3 R4, R16, 0x1, RZ ;  /* 0x0000000110048810 */ /* 0x000fe40007ffe0ff */
[----:B------:R-:W-:Y:S02]  /*0b60*/  @!P0 MOV R15, RZ ;  /* 0x000000ff000f8202 */ /* 0x000fe40000000f00 */
[----:B------:R-:W-:-:S13]  /*0b70*/  ISETP.NE.AND P1, PT, R0, RZ, !P0 ;  /* 0x000000ff0000720c */ /* 0x000fda0004725270 */
[----:B------:R-:W-:-:S04]  /*0b80*/  @P1 IMAD.MOV R4, RZ, RZ, R16 ;  /* 0x000000ffff041224 */ /* 0x000fc800078e0210 */
[----:B------:R-:W-:-:S07]  /*0b90*/  @!P0 IMAD.MOV.U32 R16, RZ, RZ, R4 ;  /* 0x000000ffff108224 */ /* 0x000fce00078e0004 */
.L_x_77:
[----:B------:R-:W-:Y:S05]  /*0ba0*/  BSYNC B2 ;  /* 0x0000000000027941 */ /* 0x000fea0003800000 */
.L_x_76:
        /* <DEDUP_REMOVED lines=42> */
.L_x_75:
[----:B------:R-:W-:Y:S05]  /*0e50*/  BSYNC B1 ;  /* 0x0000000000017941 */ /* 0x000fea0003800000 */
.L_x_74:
[----:B------:R-:W0:Y:S01]  /*0e60*/  I2F.U32.RP R11, R14 ;  /* 0x0000000e000b7306 */ /* 0x000e220000209000 */
[C---:B------:R-:W-:Y:S01]  /*0e70*/  ISETP.NE.U32.AND P1, PT, R14.reuse, RZ, PT ;  /* 0x000000ff0e00720c */ /* 0x040fe20003f25070 */
[----:B------:R-:W-:-:S06]  /*0e80*/  VIADD R22, R14, 0xffffffff ;  /* 0xffffffff0e167836 */ /* 0x000fcc0000000000 */
[----:B0-----:R-:W0:Y:S02]  /*0e90*/  MUFU.RCP R11, R11 ;  /* 0x0000000b000b7308 */ /* 0x001e240000001000 */
[----:B0-----:R-:W-:-:S06]  /*0ea0*/  VIADD R4, R11, 0xffffffe ;  /* 0x0ffffffe0b047836 */ /* 0x001fcc0000000000 */
[----:B------:R0:W1:Y:S02]  /*0eb0*/  F2I.FTZ.U32.TRUNC.NTZ R5, R4 ;  /* 0x0000000400057305 */ /* 0x000064000021f000 */
[----:B0-----:R-:W-:Y:S01]  /*0ec0*/  IMAD.MOV.U32 R4, RZ, RZ, RZ ;  /* 0x000000ffff047224 */ /* 0x001fe200078e00ff */
[----:B-1----:R-:W-:-:S05]  /*0ed0*/  IADD3 R19, RZ, -R5, RZ ;  /* 0x80000005ff137210 */ /* 0x002fca0007ffe0ff */
        /* <DEDUP_REMOVED lines=12> */
[----:B------:R-:W-:-:S04]  /*0fa0*/  @P0 IADD3 R17, P1, R17, R12, RZ ;  /* 0x0000000c11110210 */ /* 0x000fc80007f3e0ff */
[----:B------:R-:W-:Y:S02]  /*0fb0*/  @P0 IADD3.X R14, RZ, R13, RZ, P1, !PT ;  /* 0x0000000dff0e0210 */ /* 0x000fe40000ffe4ff */
        /* <DEDUP_REMOVED lines=15> */
.L_x_70:
[----:B------:R-:W-:Y:S05]  /*10b0*/  EXIT ;  /* 0x000000000000794d */ /* 0x000fea0003800000 */
.L_x_79:
        /* <DEDUP_REMOVED lines=12> */
.L_x_132:


//--------------------- .text._ZN44_GLOBAL__N__b9816450_11_Randperm_cu_4012db6537randperm_handle_duplicate_keys_kernelIiN2at6native44_GLOBAL__N__b9816450_11_Randperm_cu_4012db6510OpaqueTypeILi8EEEEEvPT_PT0_S6_iNS1_15PhiloxCudaStateE --------------------------
	.section	.text._ZN44_GLOBAL__N__b9816450_11_Randperm_cu_4012db6537randperm_handle_duplicate_keys_kernelIiN2at6native44_GLOBAL__N__b9816450_11_Randperm_cu_4012db6510OpaqueTypeILi8EEEEEvPT_PT0_S6_iNS1_15PhiloxCudaStateE,"ax",@progbits
	.align	128
.text._ZN44_GLOBAL__N__b9816450_11_Randperm_cu_4012db6537randperm_handle_duplicate_keys_kernelIiN2at6native44_GLOBAL__N__b9816450_11_Randperm_cu_4012db6510OpaqueTypeILi8EEEEEvPT_PT0_S6_iNS1_15PhiloxCudaStateE:
        .type           _ZN44_GLOBAL__N__b9816450_11_Randperm_cu_4012db6537randperm_handle_duplicate_keys_kernelIiN2at6native44_GLOBAL__N__b9816450_11_Randperm_cu_4012db6510OpaqueTypeILi8EEEEEvPT_PT0_S6_iNS1_15PhiloxCudaStateE,@function
        .size           _ZN44_GLOBAL__N__b9816450_11_Randperm_cu_4012db6537randperm_handle_duplicate_keys_kernelIiN2at6native44_GLOBAL__N__b9816450_11_Randperm_cu_4012db6510OpaqueTypeILi8EEEEEvPT_PT0_S6_iNS1_15PhiloxCudaStateE,(.L_x_133 - _ZN44_GLOBAL__N__b9816450_11_Randperm_cu_4012db6537randperm_handle_duplicate_keys_kernelIiN2at6native44_GLOBAL__N__b9816450_11_Randperm_cu_4012db6510OpaqueTypeILi8EEEEEvPT_PT0_S6_iNS1_15PhiloxCudaStateE)
        .other          _ZN44_GLOBAL__N__b9816450_11_Randperm_cu_4012db6537randperm_handle_duplicate_keys_kernelIiN2at6native44_GLOBAL__N__b9816450_11_Randperm_cu_4012db6510OpaqueTypeILi8EEEEEvPT_PT0_S6_iNS1_15PhiloxCudaStateE,@"STO_CUDA_ENTRY STV_DEFAULT"
_ZN44_GLOBAL__N__b9816450_11_Randperm_cu_4012db6537randperm_handle_duplicate_keys_kernelIiN2at6native44_GLOBAL__N__b9816450_11_Randperm_cu_4012db6510OpaqueTypeILi8EEEEEvPT_PT0_S6_iNS1_15PhiloxCudaStateE:
        /* <DEDUP_REMOVED lines=27> */
.L_x_81:
[----:B------:R-:W-:Y:S05]  /*01b0*/  BSYNC B0 ;  /* 0x0000000000007941 */ /* 0x000fea0003800000 */
.L_x_80:
        /* <DEDUP_REMOVED lines=13> */
.L_x_84:
        /* <DEDUP_REMOVED lines=16> */
.L_x_83:
[----:B------:R-:W-:Y:S05]  /*0390*/  BSYNC B0 ;  /* 0x0000000000007941 */ /* 0x000fea0003800000 */
.L_x_82:
        /* <DEDUP_REMOVED lines=12> */
.L_x_85:
        /* <DEDUP_REMOVED lines=84> */
.L_x_94:
        /* <DEDUP_REMOVED lines=9> */
[----:B------:R-:W-:Y:S02]  /*0a30*/  ISETP.NE.AND P0, PT, R24, 0x3, PT ;  /* 0x000000031800780c */ /* 0x000fe40003f05270 */
[----:B------:R-:W-:-:S11]  /*0a40*/  MOV R13, R6 ;  /* 0x00000006000d7202 */ /* 0x000fd60000000f00 */
[----:B------:R-:W-:Y:S05]  /*0a50*/  @P0 BRA `(.L_x_89) ;  /* 0x00000000000c0947 */ /* 0x000fea0003800000 */
[----:B------:R-:W-:Y:S01]  /*0a60*/  IMAD.MOV.U32 R13, RZ, RZ, R15 ;  /* 0x000000ffff0d7224 */ /* 0x000fe200078e000f */
[----:B------:R-:W-:Y:S06]  /*0a70*/  BRA `(.L_x_89) ;  /* 0x0000000000047947 */ /* 0x000fec0003800000 */
.L_x_88:
[----:B------:R-:W-:-:S07]  /*0a80*/  MOV R13, R14 ;  /* 0x0000000e000d7202 */ /* 0x000fce0000000f00 */
.L_x_89:
[----:B------:R-:W-:Y:S05]  /*0a90*/  BSYNC B1 ;  /* 0x0000000000017941 */ /* 0x000fea0003800000 */
.L_x_87:
        /* <DEDUP_REMOVED lines=16> */
.L_x_93:
[----:B------:R-:W-:Y:S05]  /*0ba0*/  BSYNC B2 ;  /* 0x0000000000027941 */ /* 0x000fea0003800000 */
.L_x_92:
[----:B------:R-:W-:Y:S01]  /*0bb0*/  IMAD.HI.U32 R5, R0, -0x326172a9, RZ ;  /* 0xcd9e8d5700057827 */ /* 0x000fe200078e00ff */
[----:B------:R-:W-:Y:S01]  /*0bc0*/  LOP3.LUT R4, R4, UR5, R11, 0x96, !PT ;  /* 0x0000000504047c12 */ /* 0x000fe2000f8e960b */
[----:B------:R-:W-:Y:S02]  /*0bd0*/  HFMA2.MMA R19, -RZ, RZ, 0, 0 ;  /* 0x00000000ff137435 */ /* 0x000fe400000001ff */
        /* <DEDUP_REMOVED lines=41> */
.L_x_91:
[----:B------:R-:W-:Y:S05]  /*0e70*/  BSYNC B1 ;  /* 0x0000000000017941 */ /* 0x000fea0003800000 */
.L_x_90:
        /* <DEDUP_REMOVED lines=37> */
.L_x_86:
[----:B------:R-:W-:Y:S05]  /*10d0*/  EXIT ;  /* 0x000000000000794d */ /* 0x000fea0003800000 */
.L_x_95:
        /* <DEDUP_REMOVED lines=10> */
.L_x_133:


//--------------------- .text._ZN44_GLOBAL__N__b9816450_11_Randperm_cu_4012db6537randperm_handle_duplicate_keys_kernelIiN2at6native44_GLOBAL__N__b9816450_11_Randperm_cu_4012db6510OpaqueTypeILi4EEEEEvPT_PT0_S6_iNS1_15PhiloxCudaStateE --------------------------
	.section	.text._ZN44_GLOBAL__N__b9816450_11_Randperm_cu_4012db6537randperm_handle_duplicate_keys_kernelIiN2at6native44_GLOBAL__N__b9816450_11_Randperm_cu_4012db6510OpaqueTypeILi4EEEEEvPT_PT0_S6_iNS1_15PhiloxCudaStateE,"ax",@progbits
	.align	128
.text._ZN44_GLOBAL__N__b9816450_11_Randperm_cu_4012db6537randperm_handle_duplicate_keys_kernelIiN2at6native44_GLOBAL__N__b9816450_11_Randperm_cu_4012db6510OpaqueTypeILi4EEEEEvPT_PT0_S6_iNS1_15PhiloxCudaStateE:
        .type           _ZN44_GLOBAL__N__b9816450_11_Randperm_cu_4012db6537randperm_handle_duplicate_keys_kernelIiN2at6native44_GLOBAL__N__b9816450_11_Randperm_cu_4012db6510OpaqueTypeILi4EEEEEvPT_PT0_S6_iNS1_15PhiloxCudaStateE,@function
        .size           _ZN44_GLOBAL__N__b9816450_11_Randperm_cu_4012db6537randperm_handle_duplicate_keys_kernelIiN2at6native44_GLOBAL__N__b9816450_11_Randperm_cu_4012db6510OpaqueTypeILi4EEEEEvPT_PT0_S6_iNS1_15PhiloxCudaStateE,(.L_x_134 - _ZN44_GLOBAL__N__b9816450_11_Randperm_cu_4012db6537randperm_handle_duplicate_keys_kernelIiN2at6native44_GLOBAL__N__b9816450_11_Randperm_cu_4012db6510OpaqueTypeILi4EEEEEvPT_PT0_S6_iNS1_15PhiloxCudaStateE)
        .other          _ZN44_GLOBAL__N__b9816450_11_Randperm_cu_4012db6537randperm_handle_duplicate_keys_kernelIiN2at6native44_GLOBAL__N__b9816450_11_Randperm_cu_4012db6510OpaqueTypeILi4EEEEEvPT_PT0_S6_iNS1_15PhiloxCudaStateE,@"STO_CUDA_ENTRY STV_DEFAULT"
_ZN44_GLOBAL__N__b9816450_11_Randperm_cu_4012db6537randperm_handle_duplicate_keys_kernelIiN2at6native44_GLOBAL__N__b9816450_11_Randperm_cu_4012db6510OpaqueTypeILi4EEEEEvPT_PT0_S6_iNS1_15PhiloxCudaStateE:
        /* <DEDUP_REMOVED lines=27> */
.L_x_97:
[----:B------:R-:W-:Y:S05]  /*01b0*/  BSYNC B0 ;  /* 0x0000000000007941 */ /* 0x000fea0003800000 */
.L_x_96:
        /* <DEDUP_REMOVED lines=13> */
.L_x_100:
        /* <DEDUP_REMOVED lines=16> */
.L_x_99:
[----:B------:R-:W-:Y:S05]  /*0390*/  BSYNC B0 ;  /* 0x0000000000007941 */ /* 0x000fea0003800000 */
.L_x_98:
        /* <DEDUP_REMOVED lines=12> */
.L_x_101:
        /* <DEDUP_REMOVED lines=84> */
.L_x_110:
        /* <DEDUP_REMOVED lines=14> */
.L_x_104:
[----:B------:R-:W-:-:S07]  /*0a80*/  MOV R17, R10 ;  /* 0x0000000a00117202 */ /* 0x000fce0000000f00 */
.L_x_105:
[----:B------:R-:W-:Y:S05]  /*0a90*/  BSYNC B1 ;  /* 0x0000000000017941 */ /* 0x000fea0003800000 */
.L_x_103:
        /* <DEDUP_REMOVED lines=16> */
.L_x_109:
[----:B------:R-:W-:Y:S05]  /*0ba0*/  BSYNC B2 ;  /* 0x0000000000027941 */ /* 0x000fea0003800000 */
.L_x_108:
        /* <DEDUP_REMOVED lines=42> */
.L_x_107:
[----:B------:R-:W-:Y:S05]  /*0e50*/  BSYNC B1 ;  /* 0x0000000000017941 */ /* 0x000fea0003800000 */
.L_x_106:
        /* <DEDUP_REMOVED lines=35> */
.L_x_102:
[----:B------:R-:W-:Y:S05]  /*1090*/  EXIT ;  /* 0x000000000000794d */ /* 0x000fea0003800000 */
.L_x_111:
        /* <DEDUP_REMOVED lines=14> */
.L_x_134:


//--------------------- .text._ZN44_GLOBAL__N__b9816450_11_Randperm_cu_4012db6537randperm_handle_duplicate_keys_kernelIiN2at6native44_GLOBAL__N__b9816450_11_Randperm_cu_4012db6510OpaqueTypeILi1EEEEEvPT_PT0_S6_iNS1_15PhiloxCudaStateE --------------------------
	.section	.text._ZN44_GLOBAL__N__b9816450_11_Randperm_cu_4012db6537randperm_handle_duplicate_keys_kernelIiN2at6native44_GLOBAL__N__b9816450_11_Randperm_cu_4012db6510OpaqueTypeILi1EEEEEvPT_PT0_S6_iNS1_15PhiloxCudaStateE,"ax",@progbits
	.align	128
.text._ZN44_GLOBAL__N__b9816450_11_Randperm_cu_4012db6537randperm_handle_duplicate_keys_kernelIiN2at6native44_GLOBAL__N__b9816450_11_Randperm_cu_4012db6510OpaqueTypeILi1EEEEEvPT_PT0_S6_iNS1_15PhiloxCudaStateE:
        .type           _ZN44_GLOBAL__N__b9816450_11_Randperm_cu_4012db6537randperm_handle_duplicate_keys_kernelIiN2at6native44_GLOBAL__N__b9816450_11_Randperm_cu_4012db6510OpaqueTypeILi1EEEEEvPT_PT0_S6_iNS1_15PhiloxCudaStateE,@function
        .size           _ZN44_GLOBAL__N__b9816450_11_Randperm_cu_4012db6537randperm_handle_duplicate_keys_kernelIiN2at6native44_GLOBAL__N__b9816450_11_Randperm_cu_4012db6510OpaqueTypeILi1EEEEEvPT_PT0_S6_iNS1_15PhiloxCudaStateE,(.L_x_135 - _ZN44_GLOBAL__N__b9816450_11_Randperm_cu_4012db6537randperm_handle_duplicate_keys_kernelIiN2at6native44_GLOBAL__N__b9816450_11_Randperm_cu_4012db6510OpaqueTypeILi1EEEEEvPT_PT0_S6_iNS1_15PhiloxCudaStateE)
        .other          _ZN44_GLOBAL__N__b9816450_11_Randperm_cu_4012db6537randperm_handle_duplicate_keys_kernelIiN2at6native44_GLOBAL__N__b9816450_11_Randperm_cu_4012db6510OpaqueTypeILi1EEEEEvPT_PT0_S6_iNS1_15PhiloxCudaStateE,@"STO_CUDA_ENTRY STV_DEFAULT"
_ZN44_GLOBAL__N__b9816450_11_Randperm_cu_4012db6537randperm_handle_duplicate_keys_kernelIiN2at6native44_GLOBAL__N__b9816450_11_Randperm_cu_4012db6510OpaqueTypeILi1EEEEEvPT_PT0_S6_iNS1_15PhiloxCudaStateE:
        /* <DEDUP_REMOVED lines=27> */
.L_x_113:
[----:B------:R-:W-:Y:S05]  /*01b0*/  BSYNC B0 ;  /* 0x0000000000007941 */ /* 0x000fea0003800000 */
.L_x_112:
        /* <DEDUP_REMOVED lines=12> */
[----:B------:R-:W-:-:S05]  /*0280*/  ULDC UR10, c[0x0][0x220] ;  /* 0x00008800000a7ab9 */ /* 0x000fca0000000800 */
.L_x_116:
        /* <DEDUP_REMOVED lines=16> */
.L_x_115:
[----:B------:R-:W-:Y:S05]  /*0390*/  BSYNC B0 ;  /* 0x0000000000007941 */ /* 0x000fea0003800000 */
.L_x_114:
        /* <DEDUP_REMOVED lines=12> */
.L_x_117:
        /* <DEDUP_REMOVED lines=84> */
.L_x_126:
[C---:B------:R-:W-:Y:S01]  /*09a0*/  ISETP.NE.AND P0, PT, R19.reuse, 0x1, PT ;  /* 0x000000011300780c */ /* 0x040fe20003f05270 */
[----:B------:R-:W-:Y:S01]  /*09b0*/  BSSY B1, `(.L_x_119) ;  /* 0x000000e000017945 */ /* 0x000fe20003800000 */
[----:B------:R-:W-:Y:S01]  /*09c0*/  VIADD R9, R19, 0x1 ;  /* 0x0000000113097836 */ /* 0x000fe20000000000 */
[----:B------:R-:W-:Y:S01]  /*09d0*/  MOV R2, R4 ;  /* 0x0000000400027202 */ /* 0x000fe20000000f00 */
[----:B------:R-:W-:-:S09]  /*09e0*/  IMAD.MOV.U32 R3, RZ, RZ, R5 ;  /* 0x000000ffff037224 */ /* 0x000fd200078e0005 */
[----:B------:R-:W-:Y:S05]  /*09f0*/  @!P0 BRA `(.L_x_120) ;  /* 0x0000000000208947 */ /* 0x000fea0003800000 */
[----:B------:R-:W-:Y:S02]  /*0a00*/  ISETP.NE.AND P0, PT, R19, 0x2, PT ;  /* 0x000000021300780c */ /* 0x000fe40003f05270 */
[----:B------:R-:W-:-:S11]  /*0a10*/  MOV R17, R7 ;  /* 0x0000000700117202 */ /* 0x000fd60000000f00 */
[----:B------:R-:W-:Y:S05]  /*0a20*/  @!P0 BRA `(.L_x_121) ;  /* 0x0000000000188947 */ /* 0x000fea0003800000 */
[----:B------:R-:W-:Y:S01]  /*0a30*/  ISETP.NE.AND P0, PT, R19, 0x3, PT ;  /* 0x000000031300780c */ /* 0x000fe20003f05270 */
[----:B------:R-:W-:-:S12]  /*0a40*/  IMAD.MOV.U32 R17, RZ, RZ, R6 ;  /* 0x000000ffff117224 */ /* 0x000fd800078e0006 */
[----:B------:R-:W-:Y:S05]  /*0a50*/  @P0 BRA `(.L_x_121) ;  /* 0x00000000000c0947 */ /* 0x000fea0003800000 */
[----:B------:R-:W-:Y:S01]  /*0a60*/  MOV R17, R8 ;  /* 0x0000000800117202 */ /* 0x000fe20000000f00 */
[----:B------:R-:W-:Y:S06]  /*0a70*/  BRA `(.L_x_121) ;  /* 0x0000000000047947 */ /* 0x000fec0003800000 */
.L_x_120:
[----:B------:R-:W-:-:S07]  /*0a80*/  IMAD.MOV.U32 R17, RZ, RZ, R10 ;  /* 0x000000ffff117224 */ /* 0x000fce00078e000a */
.L_x_121:
[----:B------:R-:W-:Y:S05]  /*0a90*/  BSYNC B1 ;  /* 0x0000000000017941 */ /* 0x000fea0003800000 */
.L_x_119:
[----:B------:R-:W-:Y:S01]  /*0aa0*/  ISETP.NE.AND P0, PT, R9, 0x4, PT ;  /* 0x000000040900780c */ /* 0x000fe20003f05270 */
[----:B------:R-:W-:-:S12]  /*0ab0*/  BSSY B1, `(.L_x_122) ;  /* 0x000003a000017945 */ /* 0x000fd80003800000 */
[----:B------:R-:W-:Y:S05]  /*0ac0*/  @P0 BRA `(.L_x_123) ;  /* 0x0000000000e00947 */ /* 0x000fea0003800000 */
[----:B------:R-:W-:Y:S01]  /*0ad0*/  IADD3 R18, R18, 0x1, RZ ;  /* 0x0000000112127810 */ /* 0x000fe20007ffe0ff */
[----:B------:R-:W-:Y:S03]  /*0ae0*/  BSSY B2, `(.L_x_124) ;  /* 0x000000c000027945 */ /* 0x000fe60003800000 */
[C---:B------:R-:W-:Y:S01]  /*0af0*/  ISETP.NE.AND P0, PT, R18.reuse, RZ, PT ;  /* 0x000000ff1200720c */ /* 0x040fe20003f05270 */
[----:B------:R-:W-:-:S12]  /*0b00*/  IMAD.HI.U32 R5, R18, -0x2daee0ad, RZ ;  /* 0xd2511f5312057827 */ /* 0x000fd800078e00ff */
[----:B------:R-:W-:Y:S05]  /*0b10*/  @P0 BRA `(.L_x_125) ;  /* 0x0000000000200947 */ /* 0x000fea0003800000 */
[----:B------:R-:W-:-:S05]  /*0b20*/  VIADD R15, R15, 0x1 ;  /* 0x000000010f0f7836 */ /* 0x000fca0000000000 */
[----:B------:R-:W-:-:S13]  /*0b30*/  ISETP.NE.AND P0, PT, R15, RZ, PT ;  /* 0x000000ff0f00720c */ /* 0x000fda0003f05270 */
[----:B------:R-:W-:Y:S01]  /*0b40*/  @!P0 IADD3 R0, R0, 0x1, RZ ;  /* 0x0000000100008810 */ /* 0x000fe20007ffe0ff */
[----:B------:R-:W-:Y:S02]  /*0b50*/  @!P0 VIADD R4, R16, 0x1 ;  /* 0x0000000110048836 */ /* 0x000fe40000000000 */
[----:B------:R-:W-:Y:S01]  /*0b60*/  @!P0 IMAD.MOV.U32 R15, RZ, RZ, RZ ;  /* 0x000000ffff0f8224 */ /* 0x000fe200078e00ff */
[----:B------:R-:W-:-:S13]  /*0b70*/  ISETP.NE.AND P1, PT, R0, RZ, !P0 ;  /* 0x000000ff0000720c */ /* 0x000fda0004725270 */
[----:B------:R-:W-:-:S04]  /*0b80*/  @P1 IADD3 R4, R16, RZ, RZ ;  /* 0x000000ff10041210 */ /* 0x000fc80007ffe0ff */
[----:B------:R-:W-:-:S07]  /*0b90*/  @!P0 MOV R16, R4 ;  /* 0x0000000400108202 */ /* 0x000fce0000000f00 */
.L_x_125:
[----:B------:R-:W-:Y:S05]  /*0ba0*/  BSYNC B2 ;  /* 0x0000000000027941 */ /* 0x000fea0003800000 */
.L_x_124:
        /* <DEDUP_REMOVED lines=42> */
.L_x_123:
[----:B------:R-:W-:Y:S05]  /*0e50*/  BSYNC B1 ;  /* 0x0000000000017941 */ /* 0x000fea0003800000 */
.L_x_122:
[----:B------:R-:W0:Y:S01]  /*0e60*/  I2F.U32.RP R11, R14 ;  /* 0x0000000e000b7306 */ /* 0x000e220000209000 */
[C---:B------:R-:W-:Y:S02]  /*0e70*/  ISETP.NE.U32.AND P1, PT, R14.reuse, RZ, PT ;  /* 0x000000ff0e00720c */ /* 0x040fe40003f25070 */
[----:B------:R-:W-:-:S05]  /*0e80*/  IADD3 R22, R14, -0x1, RZ ;  /* 0xffffffff0e167810 */ /* 0x000fca0007ffe0ff */
[----:B0-----:R-:W0:Y:S02]  /*0e90*/  MUFU.RCP R11, R11 ;  /* 0x0000000b000b7308 */ /* 0x001e240000001000 */
[----:B0-----:R-:W-:-:S06]  /*0ea0*/  IADD3 R4, R11, 0xffffffe, RZ ;  /* 0x0ffffffe0b047810 */ /* 0x001fcc0007ffe0ff */
[----:B------:R0:W1:Y:S02]  /*0eb0*/  F2I.FTZ.U32.TRUNC.NTZ R5, R4 ;  /* 0x0000000400057305 */ /* 0x000064000021f000 */
[----:B0-----:R-:W-:Y:S01]  /*0ec0*/  HFMA2.MMA R4, -RZ, RZ, 0, 0 ;  /* 0x00000000ff047435 */ /* 0x001fe200000001ff */
[----:B-1----:R-:W-:-:S04]  /*0ed0*/  IMAD.MOV R19, RZ, RZ, -R5 ;  /* 0x000000ffff137224 */ /* 0x002fc800078e0a05 */
[----:B------:R-:W-:-:S05]  /*0ee0*/  IMAD R19, R19, R14, RZ ;  /* 0x0000000e13137224 */ /* 0x000fca00078e02ff */
        /* <DEDUP_REMOVED lines=24> */
.L_x_118:
[----:B------:R-:W-:Y:S05]  /*1070*/  EXIT ;  /* 0x000000000000794d */ /* 0x000fea0003800000 */
.L_x_127:
        /* <DEDUP_REMOVED lines=16> */
.L_x_135:


//--------------------- .nv.global.init           --------------------------
	.section	.nv.global.init,"aw",@progbits
	.align	4
.nv.global.init:
	.type		mrg32k3aM1SubSeq,@object
	.size		mrg32k3aM1SubSeq,(mrg32k3aM2SubSeq - mrg32k3aM1SubSeq)
mrg32k3aM1SubSeq:
        /*0000*/ 	.byte	0x0b, 0xcc, 0xee, 0x04, 0x73, 0x29, 0x8b, 0x6f, 0xf6, 0x53, 0x03, 0xf6, 0x23, 0xf6, 0xea, 0xda
        /* <DEDUP_REMOVED lines=125> */
	.type		mrg32k3aM2SubSeq,@object
	.size		mrg32k3aM2SubSeq,(mrg32k3aM1 - mrg32k3aM2SubSeq)
mrg32k3aM2SubSeq:
        /* <DEDUP_REMOVED lines=126> */
	.type		mrg32k3aM1,@object
	.size		mrg32k3aM1,(mrg32k3aM1Seq - mrg32k3aM1)
mrg32k3aM1:
        /* <DEDUP_REMOVED lines=144> */
	.type		mrg32k3aM1Seq,@object
	.size		mrg32k3aM1Seq,(mrg32k3aM2 - mrg32k3aM1Seq)
mrg32k3aM1Seq:
        /* <DEDUP_REMOVED lines=144> */
	.type		mrg32k3aM2,@object
	.size		mrg32k3aM2,(mrg32k3aM2Seq - mrg32k3aM2)
mrg32k3aM2:
        /* <DEDUP_REMOVED lines=144> */
	.type		mrg32k3aM2Seq,@object
	.size		mrg32k3aM2Seq,(precalc_xorwow_matrix - mrg32k3aM2Seq)
mrg32k3aM2Seq:
        /* <DEDUP_REMOVED lines=144> */
	.type		precalc_xorwow_matrix,@object
	.size		precalc_xorwow_matrix,(precalc_xorwow_offset_matrix - precalc_xorwow_matrix)
precalc_xorwow_matrix:
        /* <DEDUP_REMOVED lines=6400> */
	.type		precalc_xorwow_offset_matrix,@object
	.size		precalc_xorwow_offset_matrix,(.L_1 - precalc_xorwow_offset_matrix)
precalc_xorwow_offset_matrix:
        /* <DEDUP_REMOVED lines=6400> */
.L_1:


//--------------------- .nv.shared.reserved.0     --------------------------
	.section	.nv.shared.reserved.0,"aw",@nobits
	.weak		__nv_reservedSMEM_offset_0_alias
	.size		__nv_reservedSMEM_offset_0_alias, 0, 0
	.other		__nv_reservedSMEM_offset_0_alias,@"STO_CUDA_RESERVED_SHARED STV_DEFAULT"
__nv_reservedSMEM_offset_0_alias:
	.zero		0


//--------------------- .nv.global                --------------------------
	.section	.nv.global,"aw",@nobits
.nv.global:
	.type		_ZN42_INTERNAL_b9816450_11_Randperm_cu_4012db654cuda3std3__48in_placeE,@object
	.size		_ZN42_INTERNAL_b9816450_11_Randperm_cu_4012db654cuda3std3__48in_placeE,(_ZN42_INTERNAL_b9816450_11_Randperm_cu_4012db654cuda3std6ranges3__45__cpo8distanceE - _ZN42_INTERNAL_b9816450_11_Randperm_cu_4012db654cuda3std3__48in_placeE)
_ZN42_INTERNAL_b9816450_11_Randperm_cu_4012db654cuda3std3__48in_placeE:
	.zero		1
	.type		_ZN42_INTERNAL_b9816450_11_Randperm_cu_4012db654cuda3std6ranges3__45__cpo8distanceE,@object
	.size		_ZN42_INTERNAL_b9816450_11_Randperm_cu_4012db654cuda3std6ranges3__45__cpo8distanceE,(_ZN42_INTERNAL_b9816450_11_Randperm_cu_4012db654cuda3std3__45__cpo6cbeginE - _ZN42_INTERNAL_b9816450_11_Randperm_cu_4012db654cuda3std6ranges3__45__cpo8distanceE)
_ZN42_INTERNAL_b9816450_11_Randperm_cu_4012db654cuda3std6ranges3__45__cpo8distanceE:
	.zero		1
	.type		_ZN42_INTERNAL_b9816450_11_Randperm_cu_4012db654cuda3std3__45__cpo6cbeginE,@object
	.size		_ZN42_INTERNAL_b9816450_11_Randperm_cu_4012db654cuda3std3__45__cpo6cbeginE,(_ZN42_INTERNAL_b9816450_11_Randperm_cu_4012db654cuda3std6ranges3__45__cpo7advanceE - _ZN42_INTERNAL_b9816450_11_Randperm_cu_4012db654cuda3std3__45__cpo6cbeginE)
_ZN42_INTERNAL_b9816450_11_Randperm_cu_4012db654cuda3std3__45__cpo6cbeginE:
	.zero		1
	.type		_ZN42_INTERNAL_b9816450_11_Randperm_cu_4012db654cuda3std6ranges3__45__cpo7advanceE,@object
	.size		_ZN42_INTERNAL_b9816450_11_Randperm_cu_4012db654cuda3std6ranges3__45__cpo7advanceE,(_ZN42_INTERNAL_b9816450_11_Randperm_cu_4012db654cuda3std3__45__cpo7crbeginE - _ZN42_INTERNAL_b9816450_11_Randperm_cu_4012db654cuda3std6ranges3__45__cpo7advanceE)
_ZN42_INTERNAL_b9816450_11_Randperm_cu_4012db654cuda3std6ranges3__45__cpo7advanceE:
	.zero		1
	.type		_ZN42_INTERNAL_b9816450_11_Randperm_cu_4012db654cuda3std3__45__cpo7crbeginE,@object
	.size		_ZN42_INTERNAL_b9816450_11_Randperm_cu_4012db654cuda3std3__45__cpo7crbeginE,(_ZN42_INTERNAL_b9816450_11_Randperm_cu_4012db654cuda3std6ranges3__45__cpo4dataE - _ZN42_INTERNAL_b9816450_11_Randperm_cu_4012db654cuda3std3__45__cpo7crbeginE)
_ZN42_INTERNAL_b9816450_11_Randperm_cu_4012db654cuda3std3__45__cpo7crbeginE:
	.zero		1
	.type		_ZN42_INTERNAL_b9816450_11_Randperm_cu_4012db654cuda3std6ranges3__45__cpo4dataE,@object
	.size		_ZN42_INTERNAL_b9816450_11_Randperm_cu_4012db654cuda3std6ranges3__45__cpo4dataE,(_ZN42_INTERNAL_b9816450_11_Randperm_cu_4012db654cuda3std6ranges3__45__cpo5beginE - _ZN42_INTERNAL_b9816450_11_Randperm_cu_4012db654cuda3std6ranges3__45__cpo4dataE)
_ZN42_INTERNAL_b9816450_11_Randperm_cu_4012db654cuda3std6ranges3__45__cpo4dataE:
	.zero		1
	.type		_ZN42_INTERNAL_b9816450_11_Randperm_cu_4012db654cuda3std6ranges3__45__cpo5beginE,@object
	.size		_ZN42_INTERNAL_b9816450_11_Randperm_cu_4012db654cuda3std6ranges3__45__cpo5beginE,(_ZN42_INTERNAL_b9816450_11_Randperm_cu_4012db654cuda3std3__444_GLOBAL__N__b9816450_11_Randperm_cu_4012db656ignoreE - _ZN42_INTERNAL_b9816450_11_Randperm_cu_4012db654cuda3std6ranges3__45__cpo5beginE)
_ZN42_INTERNAL_b9816450_11_Randperm_cu_4012db654cuda3std6ranges3__45__cpo5beginE:
	.zero		1
	.type		_ZN42_INTERNAL_b9816450_11_Randperm_cu_4012db654cuda3std3__444_GLOBAL__N__b9816450_11_Randperm_cu_4012db656ignoreE,@object
	.size		_ZN42_INTERNAL_b9816450_11_Randperm_cu_4012db654cuda3std3__444_GLOBAL__N__b9816450_11_Randperm_cu_4012db656ignoreE,(_ZN42_INTERNAL_b9816450_11_Randperm_cu_4012db654cuda3std6ranges3__45__cpo4sizeE - _ZN42_INTERNAL_b9816450_11_Randperm_cu_4012db654cuda3std3__444_GLOBAL__N__b9816450_11_Randperm_cu_4012db656ignoreE)
_ZN42_INTERNAL_b9816450_11_Randperm_cu_4012db654cuda3std3__444_GLOBAL__N__b9816450_11_Randperm_cu_4012db656ignoreE:
	.zero		1
	.type		_ZN42_INTERNAL_b9816450_11_Randperm_cu_4012db654cuda3std6ranges3__45__cpo4sizeE,@object
	.size		_ZN42_INTERNAL_b9816450_11_Randperm_cu_4012db654cuda3std6ranges3__45__cpo4sizeE,(_ZN42_INTERNAL_b9816450_11_Randperm_cu_4012db654cuda3std3__45__cpo5beginE - _ZN42_INTERNAL_b9816450_11_Randperm_cu_4012db654cuda3std6ranges3__45__cpo4sizeE)
_ZN42_INTERNAL_b9816450_11_Randperm_cu_4012db654cuda3std6ranges3__45__cpo4sizeE:
	.zero		1
	.type		_ZN42_INTERNAL_b9816450_11_Randperm_cu_4012db654cuda3std3__45__cpo5beginE,@object
	.size		_ZN42_INTERNAL_b9816450_11_Randperm_cu_4012db654cuda3std3__45__cpo5beginE,(_ZN42_INTERNAL_b9816450_11_Randperm_cu_4012db654cuda3std6ranges3__45__cpo6cbeginE - _ZN42_INTERNAL_b9816450_11_Randperm_cu_4012db654cuda3std3__45__cpo5beginE)
_ZN42_INTERNAL_b9816450_11_Randperm_cu_4012db654cuda3std3__45__cpo5beginE:
	.zero		1
	.type		_ZN42_INTERNAL_b9816450_11_Randperm_cu_4012db654cuda3std6ranges3__45__cpo6cbeginE,@object
	.size		_ZN42_INTERNAL_b9816450_11_Randperm_cu_4012db654cuda3std6ranges3__45__cpo6cbeginE,(_ZN42_INTERNAL_b9816450_11_Randperm_cu_4012db654cuda3std3__45__cpo6rbeginE - _ZN42_INTERNAL_b9816450_11_Randperm_cu_4012db654cuda3std6ranges3__45__cpo6cbeginE)
_ZN42_INTERNAL_b9816450_11_Randperm_cu_4012db654cuda3std6ranges3__45__cpo6cbeginE:
	.zero		1
	.type		_ZN42_INTERNAL_b9816450_11_Randperm_cu_4012db654cuda3std3__45__cpo6rbeginE,@object
	.size		_ZN42_INTERNAL_b9816450_11_Randperm_cu_4012db654cuda3std3__45__cpo6rbeginE,(_ZN42_INTERNAL_b9816450_11_Randperm_cu_4012db654cuda3std6ranges3__45__cpo4nextE - _ZN42_INTERNAL_b9816450_11_Randperm_cu_4012db654cuda3std3__45__cpo6rbeginE)
_ZN42_INTERNAL_b9816450_11_Randperm_cu_4012db654cuda3std3__45__cpo6rbeginE:
	.zero		1
	.type		_ZN42_INTERNAL_b9816450_11_Randperm_cu_4012db654cuda3std6ranges3__45__cpo4nextE,@object
	.size		_ZN42_INTERNAL_b9816450_11_Randperm_cu_4012db654cuda3std6ranges3__45__cpo4nextE,(_ZN42_INTERNAL_b9816450_11_Randperm_cu_4012db654cuda3std6ranges3__45__cpo4swapE - _ZN42_INTERNAL_b9816450_11_Randperm_cu_4012db654cuda3std6ranges3__45__cpo4nextE)
_ZN42_INTERNAL_b9816450_11_Randperm_cu_4012db654cuda3std6ranges3__45__cpo4nextE:
	.zero		1
	.type		_ZN42_INTERNAL_b9816450_11_Randperm_cu_4012db654cuda3std6ranges3__45__cpo4swapE,@object
	.size		_ZN42_INTERNAL_b9816450_11_Randperm_cu_4012db654cuda3std6ranges3__45__cpo4swapE,(_ZN42_INTERNAL_b9816450_11_Randperm_cu_4012db654cuda3std3__420unreachable_sentinelE - _ZN42_INTERNAL_b9816450_11_Randperm_cu_4012db654cuda3std6ranges3__45__cpo4swapE)
_ZN42_INTERNAL_b9816450_11_Randperm_cu_4012db654cuda3std6ranges3__45__cpo4swapE:
	.zero		1
	.type		_ZN42_INTERNAL_b9816450_11_Randperm_cu_4012db654cuda3std3__420unreachable_sentinelE,@object
	.size		_ZN42_INTERNAL_b9816450_11_Randperm_cu_4012db654cuda3std3__420unreachable_sentinelE,(_ZN42_INTERNAL_b9816450_11_Randperm_cu_4012db656thrust23THRUST_300001_SM_900_NS6system6detail10sequential3seqE - _ZN42_INTERNAL_b9816450_11_Randperm_cu_4012db654cuda3std3__420unreachable_sentinelE)
_ZN42_INTERNAL_b9816450_11_Randperm_cu_4012db654cuda3std3__420unreachable_sentinelE:
	.zero		1
	.type		_ZN42_INTERNAL_b9816450_11_Randperm_cu_4012db656thrust23THRUST_300001_SM_900_NS6system6detail10sequential3seqE,@object
	.size		_ZN42_INTERNAL_b9816450_11_Randperm_cu_4012db656thrust23THRUST_300001_SM_900_NS6system6detail10sequential3seqE,(_ZN42_INTERNAL_b9816450_11_Randperm_cu_4012db654cuda3std3__45__cpo4cendE - _ZN42_INTERNAL_b9816450_11_Randperm_cu_4012db656thrust23THRUST_300001_SM_900_NS6system6detail10sequential3seqE)
_ZN42_INTERNAL_b9816450_11_Randperm_cu_4012db656thrust23THRUST_300001_SM_900_NS6system6detail10sequential3seqE:
	.zero		1
	.type		_ZN42_INTERNAL_b9816450_11_Randperm_cu_4012db654cuda3std3__45__cpo4cendE,@object
	.size		_ZN42_INTERNAL_b9816450_11_Randperm_cu_4012db654cuda3std3__45__cpo4cendE,(_ZN42_INTERNAL_b9816450_11_Randperm_cu_4012db654cuda3std6ranges3__45__cpo9iter_swapE - _ZN42_INTERNAL_b9816450_11_Randperm_cu_4012db654cuda3std3__45__cpo4cendE)
_ZN42_INTERNAL_b9816450_11_Randperm_cu_4012db654cuda3std3__45__cpo4cendE:
	.zero		1
	.type		_ZN42_INTERNAL_b9816450_11_Randperm_cu_4012db654cuda3std6ranges3__45__cpo9iter_swapE,@object
	.size		_ZN42_INTERNAL_b9816450_11_Randperm_cu_4012db654cuda3std6ranges3__45__cpo9iter_swapE,(_ZN42_INTERNAL_b9816450_11_Randperm_cu_4012db654cuda3std3__45__cpo5crendE - _ZN42_INTERNAL_b9816450_11_Randperm_cu_4012db654cuda3std6ranges3__45__cpo9iter_swapE)
_ZN42_INTERNAL_b9816450_11_Randperm_cu_4012db654cuda3std6ranges3__45__cpo9iter_swapE:
	.zero		1
	.type		_ZN42_INTERNAL_b9816450_11_Randperm_cu_4012db654cuda3std3__45__cpo5crendE,@object
	.size		_ZN42_INTERNAL_b9816450_11_Randperm_cu_4012db654cuda3std3__45__cpo5crendE,(_ZN42_INTERNAL_b9816450_11_Randperm_cu_4012db654cuda3std6ranges3__45__cpo5cdataE - _ZN42_INTERNAL_b9816450_11_Randperm_cu_4012db654cuda3std3__45__cpo5crendE)
_ZN42_INTERNAL_b9816450_11_Randperm_cu_4012db654cuda3std3__45__cpo5crendE:
	.zero		1
	.type		_ZN42_INTERNAL_b9816450_11_Randperm_cu_4012db654cuda3std6ranges3__45__cpo5cdataE,@object
	.size		_ZN42_INTERNAL_b9816450_11_Randperm_cu_4012db654cuda3std6ranges3__45__cpo5cdataE,(_ZN42_INTERNAL_b9816450_11_Randperm_cu_4012db654cuda3std6ranges3__45__cpo3endE - _ZN42_INTERNAL_b9816450_11_Randperm_cu_4012db654cuda3std6ranges3__45__cpo5cdataE)
_ZN42_INTERNAL_b9816450_11_Randperm_cu_4012db654cuda3std6ranges3__45__cpo5cdataE:
	.zero		1
	.type		_ZN42_INTERNAL_b9816450_11_Randperm_cu_4012db654cuda3std6ranges3__45__cpo3endE,@object
	.size		_ZN42_INTERNAL_b9816450_11_Randperm_cu_4012db654cuda3std6ranges3__45__cpo3endE,(_ZN42_INTERNAL_b9816450_11_Randperm_cu_4012db654cuda3std3__419piecewise_constructE - _ZN42_INTERNAL_b9816450_11_Randperm_cu_4012db654cuda3std6ranges3__45__cpo3endE)
_ZN42_INTERNAL_b9816450_11_Randperm_cu_4012db654cuda3std6ranges3__45__cpo3endE:
	.zero		1
	.type		_ZN42_INTERNAL_b9816450_11_Randperm_cu_4012db654cuda3std3__419piecewise_constructE,@object
	.size		_ZN42_INTERNAL_b9816450_11_Randperm_cu_4012db654cuda3std3__419piecewise_constructE,(_ZN42_INTERNAL_b9816450_11_Randperm_cu_4012db654cuda3std6ranges3__45__cpo5ssizeE - _ZN42_INTERNAL_b9816450_11_Randperm_cu_4012db654cuda3std3__419piecewise_constructE)
_ZN42_INTERNAL_b9816450_11_Randperm_cu_4012db654cuda3std3__419piecewise_constructE:
	.zero		1
	.type		_ZN42_INTERNAL_b9816450_11_Randperm_cu_4012db654cuda3std6ranges3__45__cpo5ssizeE,@object
	.size		_ZN42_INTERNAL_b9816450_11_Randperm_cu_4012db654cuda3std6ranges3__45__cpo5ssizeE,(_ZN42_INTERNAL_b9816450_11_Randperm_cu_4012db654cuda3std3__45__cpo3endE - _ZN42_INTERNAL_b9816450_11_Randperm_cu_4012db654cuda3std6ranges3__45__cpo5ssizeE)
_ZN42_INTERNAL_b9816450_11_Randperm_cu_4012db654cuda3std6ranges3__45__cpo5ssizeE:
	.zero		1
	.type		_ZN42_INTERNAL_b9816450_11_Randperm_cu_4012db654cuda3std3__45__cpo3endE,@object
	.size		_ZN42_INTERNAL_b9816450_11_Randperm_cu_4012db654cuda3std3__45__cpo3endE,(_ZN42_INTERNAL_b9816450_11_Randperm_cu_4012db654cuda3std6ranges3__45__cpo4cendE - _ZN42_INTERNAL_b9816450_11_Randperm_cu_4012db654cuda3std3__45__cpo3endE)
_ZN42_INTERNAL_b9816450_11_Randperm_cu_4012db654cuda3std3__45__cpo3endE:
	.zero		1
	.type		_ZN42_INTERNAL_b9816450_11_Randperm_cu_4012db654cuda3std6ranges3__45__cpo4cendE,@object
	.size		_ZN42_INTERNAL_b9816450_11_Randperm_cu_4012db654cuda3std6ranges3__45__cpo4cendE,(_ZN42_INTERNAL_b9816450_11_Randperm_cu_4012db654cuda3std3__45__cpo4rendE - _ZN42_INTERNAL_b9816450_11_Randperm_cu_4012db654cuda3std6ranges3__45__cpo4cendE)
_ZN42_INTERNAL_b9816450_11_Randperm_cu_4012db654cuda3std6ranges3__45__cpo4cendE:
	.zero		1
	.type		_ZN42_INTERNAL_b9816450_11_Randperm_cu_4012db654cuda3std3__45__cpo4rendE,@object
	.size		_ZN42_INTERNAL_b9816450_11_Randperm_cu_4012db654cuda3std3__45__cpo4rendE,(_ZN42_INTERNAL_b9816450_11_Randperm_cu_4012db654cuda3std6ranges3__45__cpo4prevE - _ZN42_INTERNAL_b9816450_11_Randperm_cu_4012db654cuda3std3__45__cpo4rendE)
_ZN42_INTERNAL_b9816450_11_Randperm_cu_4012db654cuda3std3__45__cpo4rendE:
	.zero		1
	.type		_ZN42_INTERNAL_b9816450_11_Randperm_cu_4012db654cuda3std6ranges3__45__cpo4prevE,@object
	.size		_ZN42_INTERNAL_b9816450_11_Randperm_cu_4012db654cuda3std6ranges3__45__cpo4prevE,(_ZN42_INTERNAL_b9816450_11_Randperm_cu_4012db654cuda3std6ranges3__45__cpo9iter_moveE - _ZN42_INTERNAL_b9816450_11_Randperm_cu_4012db654cuda3std6ranges3__45__cpo4prevE)
_ZN42_INTERNAL_b9816450_11_Randperm_cu_4012db654cuda3std6ranges3__45__cpo4prevE:
	.zero		1
	.type		_ZN42_INTERNAL_b9816450_11_Randperm_cu_4012db654cuda3std6ranges3__45__cpo9iter_moveE,@object
	.size		_ZN42_INTERNAL_b9816450_11_Randperm_cu_4012db654cuda3std6ranges3__45__cpo9iter_moveE,(.L_22 - _ZN42_INTERNAL_b9816450_11_Randperm_cu_4012db654cuda3std6ranges3__45__cpo9iter_moveE)
_ZN42_INTERNAL_b9816450_11_Randperm_cu_4012db654cuda3std6ranges3__45__cpo9iter_moveE:
	.zero		1
.L_22:


//--------------------- .nv.constant0._ZN44_GLOBAL__N__b9816450_11_Randperm_cu_4012db6537randperm_handle_duplicate_keys_kernelIlN2at6native44_GLOBAL__N__b9816450_11_Randperm_cu_4012db6510OpaqueTypeILi2EEEEEvPT_PT0_S6_iNS1_15PhiloxCudaStateE --------------------------
	.section	.nv.constant0._ZN44_GLOBAL__N__b9816450_11_Randperm_cu_4012db6537randperm_handle_duplicate_keys_kernelIlN2at6native44_GLOBAL__N__b9816450_11_Randperm_cu_4012db6510OpaqueTypeILi2EEEEEvPT_PT0_S6_iNS1_15PhiloxCudaStateE,"a",@progbits
	.sectionflags	@""
	.align	4
.nv.constant0._ZN44_GLOBAL__N__b9816450_11_Randperm_cu_4012db6537randperm_handle_duplicate_keys_kernelIlN2at6native44_GLOBAL__N__b9816450_11_Randperm_cu_4012db6510OpaqueTypeILi2EEEEEvPT_PT0_S6_iNS1_15PhiloxCudaStateE:
	.zero		584


//--------------------- .nv.constant0._ZN44_GLOBAL__N__b9816450_11_Randperm_cu_4012db6537randperm_handle_duplicate_keys_kernelIlN2at6native44_GLOBAL__N__b9816450_11_Randperm_cu_4012db6510OpaqueTypeILi8EEEEEvPT_PT0_S6_iNS1_15PhiloxCudaStateE --------------------------
	.section	.nv.constant0._ZN44_GLOBAL__N__b9816450_11_Randperm_cu_4012db6537randperm_handle_duplicate_keys_kernelIlN2at6native44_GLOBAL__N__b9816450_11_Randperm_cu_4012db6510OpaqueTypeILi8EEEEEvPT_PT0_S6_iNS1_15PhiloxCudaStateE,"a",@progbits
	.sectionflags	@""
	.align	4
.nv.constant0._ZN44_GLOBAL__N__b9816450_11_Randperm_cu_4012db6537randperm_handle_duplicate_keys_kernelIlN2at6native44_GLOBAL__N__b9816450_11_Randperm_cu_4012db6510OpaqueTypeILi8EEEEEvPT_PT0_S6_iNS1_15PhiloxCudaStateE:
	.zero		584


//--------------------- .nv.constant0._ZN44_GLOBAL__N__b9816450_11_Randperm_cu_4012db6537randperm_handle_duplicate_keys_kernelIlN2at6native44_GLOBAL__N__b9816450_11_Randperm_cu_4012db6510OpaqueTypeILi4EEEEEvPT_PT0_S6_iNS1_15PhiloxCudaStateE --------------------------
	.section	.nv.constant0._ZN44_GLOBAL__N__b9816450_11_Randperm_cu_4012db6537randperm_handle_duplicate_keys_kernelIlN2at6native44_GLOBAL__N__b9816450_11_Randperm_cu_4012db6510OpaqueTypeILi4EEEEEvPT_PT0_S6_iNS1_15PhiloxCudaStateE,"a",@progbits
	.sectionflags	@""
	.align	4
.nv.constant0._ZN44_GLOBAL__N__b9816450_11_Randperm_cu_4012db6537randperm_handle_duplicate_keys_kernelIlN2at6native44_GLOBAL__N__b9816450_11_Randperm_cu_4012db6510OpaqueTypeILi4EEEEEvPT_PT0_S6_iNS1_15PhiloxCudaStateE:
	.zero		584


//--------------------- .nv.constant0._ZN44_GLOBAL__N__b9816450_11_Randperm_cu_4012db6537randperm_handle_duplicate_keys_kernelIlN2at6native44_GLOBAL__N__b9816450_11_Randperm_cu_4012db6510OpaqueTypeILi1EEEEEvPT_PT0_S6_iNS1_15PhiloxCudaStateE --------------------------
	.section	.nv.constant0._ZN44_GLOBAL__N__b9816450_11_Randperm_cu_4012db6537randperm_handle_duplicate_keys_kernelIlN2at6native44_GLOBAL__N__b9816450_11_Randperm_cu_4012db6510OpaqueTypeILi1EEEEEvPT_PT0_S6_iNS1_15PhiloxCudaStateE,"a",@progbits
	.sectionflags	@""
	.align	4
.nv.constant0._ZN44_GLOBAL__N__b9816450_11_Randperm_cu_4012db6537randperm_handle_duplicate_keys_kernelIlN2at6native44_GLOBAL__N__b9816450_11_Randperm_cu_4012db6510OpaqueTypeILi1EEEEEvPT_PT0_S6_iNS1_15PhiloxCudaStateE:
	.zero		584


//--------------------- .nv.constant0._ZN44_GLOBAL__N__b9816450_11_Randperm_cu_4012db6537randperm_handle_duplicate_keys_kernelIiN2at6native44_GLOBAL__N__b9816450_11_Randperm_cu_4012db6510OpaqueTypeILi2EEEEEvPT_PT0_S6_iNS1_15PhiloxCudaStateE --------------------------
	.section	.nv.constant0._ZN44_GLOBAL__N__b9816450_11_Randperm_cu_4012db6537randperm_handle_duplicate_keys_kernelIiN2at6native44_GLOBAL__N__b9816450_11_Randperm_cu_4012db6510OpaqueTypeILi2EEEEEvPT_PT0_S6_iNS1_15PhiloxCudaStateE,"a",@progbits
	.sectionflags	@""
	.align	4
.nv.constant0._ZN44_GLOBAL__N__b9816450_11_Randperm_cu_4012db6537randperm_handle_duplicate_keys_kernelIiN2at6native44_GLOBAL__N__b9816450_11_Randperm_cu_4012db6510OpaqueTypeILi2EEEEEvPT_PT0_S6_iNS1_15PhiloxCudaStateE:
	.zero		576


//--------------------- .nv.constant0._ZN44_GLOBAL__N__b9816450_11_Randperm_cu_4012db6537randperm_handle_duplicate_keys_kernelIiN2at6native44_GLOBAL__N__b9816450_11_Randperm_cu_4012db6510OpaqueTypeILi8EEEEEvPT_PT0_S6_iNS1_15PhiloxCudaStateE --------------------------
	.section	.nv.constant0._ZN44_GLOBAL__N__b9816450_11_Randperm_cu_4012db6537randperm_handle_duplicate_keys_kernelIiN2at6native44_GLOBAL__N__b9816450_11_Randperm_cu_4012db6510OpaqueTypeILi8EEEEEvPT_PT0_S6_iNS1_15PhiloxCudaStateE,"a",@progbits
	.sectionflags	@""
	.align	4
.nv.constant0._ZN44_GLOBAL__N__b9816450_11_Randperm_cu_4012db6537randperm_handle_duplicate_keys_kernelIiN2at6native44_GLOBAL__N__b9816450_11_Randperm_cu_4012db6510OpaqueTypeILi8EEEEEvPT_PT0_S6_iNS1_15PhiloxCudaStateE:
	.zero		576


//--------------------- .nv.constant0._ZN44_GLOBAL__N__b9816450_11_Randperm_cu_4012db6537randperm_handle_duplicate_keys_kernelIiN2at6native44_GLOBAL__N__b9816450_11_Randperm_cu_4012db6510OpaqueTypeILi4EEEEEvPT_PT0_S6_iNS1_15PhiloxCudaStateE --------------------------
	.section	.nv.constant0._ZN44_GLOBAL__N__b9816450_11_Randperm_cu_4012db6537randperm_handle_duplicate_keys_kernelIiN2at6native44_GLOBAL__N__b9816450_11_Randperm_cu_4012db6510OpaqueTypeILi4EEEEEvPT_PT0_S6_iNS1_15PhiloxCudaStateE,"a",@progbits
	.sectionflags	@""
	.align	4
.nv.constant0._ZN44_GLOBAL__N__b9816450_11_Randperm_cu_4012db6537randperm_handle_duplicate_keys_kernelIiN2at6native44_GLOBAL__N__b9816450_11_Randperm_cu_4012db6510OpaqueTypeILi4EEEEEvPT_PT0_S6_iNS1_15PhiloxCudaStateE:
	.zero		576


//--------------------- .nv.constant0._ZN44_GLOBAL__N__b9816450_11_Randperm_cu_4012db6537randperm_handle_duplicate_keys_kernelIiN2at6native44_GLOBAL__N__b9816450_11_Randperm_cu_4012db6510OpaqueTypeILi1EEEEEvPT_PT0_S6_iNS1_15PhiloxCudaStateE --------------------------
	.section	.nv.constant0._ZN44_GLOBAL__N__b9816450_11_Randperm_cu_4012db6537randperm_handle_duplicate_keys_kernelIiN2at6native44_GLOBAL__N__b9816450_11_Randperm_cu_4012db6510OpaqueTypeILi1EEEEEvPT_PT0_S6_iNS1_15PhiloxCudaStateE,"a",@progbits
	.sectionflags	@""
	.align	4
.nv.constant0._ZN44_GLOBAL__N__b9816450_11_Randperm_cu_4012db6537randperm_handle_duplicate_keys_kernelIiN2at6native44_GLOBAL__N__b9816450_11_Randperm_cu_4012db6510OpaqueTypeILi1EEEEEvPT_PT0_S6_iNS1_15PhiloxCudaStateE:
	.zero		576


//--------------------- SYMBOLS --------------------------

	.type		.nv.reservedSmem.offset0,@object
	.size		.nv.reservedSmem.offset0,0x4
